//
// Generated by NVIDIA NVVM Compiler
//
// Compiler Build ID: CL-36424714
// Cuda compilation tools, release 13.0, V13.0.88
// Based on NVVM 20.0.0
//

.version 9.0
.target sm_100
.address_size 64

	// .globl	_ZN2cs3gpu23cuda_kernel_matrix_multEPfS1_S1_jj

.visible .entry _ZN2cs3gpu23cuda_kernel_matrix_multEPfS1_S1_jj(
	.param .u64 .ptr .align 1 _ZN2cs3gpu23cuda_kernel_matrix_multEPfS1_S1_jj_param_0,
	.param .u64 .ptr .align 1 _ZN2cs3gpu23cuda_kernel_matrix_multEPfS1_S1_jj_param_1,
	.param .u64 .ptr .align 1 _ZN2cs3gpu23cuda_kernel_matrix_multEPfS1_S1_jj_param_2,
	.param .u32 _ZN2cs3gpu23cuda_kernel_matrix_multEPfS1_S1_jj_param_3,
	.param .u32 _ZN2cs3gpu23cuda_kernel_matrix_multEPfS1_S1_jj_param_4
)
{
	.reg .pred 	%p<4>;
	.reg .b32 	%r<12>;
	.reg .b32 	%f<4>;
	.reg .b64 	%rd<11>;

	ld.param.u64 	%rd1, [_ZN2cs3gpu23cuda_kernel_matrix_multEPfS1_S1_jj_param_0];
	ld.param.u64 	%rd2, [_ZN2cs3gpu23cuda_kernel_matrix_multEPfS1_S1_jj_param_1];
	ld.param.u64 	%rd3, [_ZN2cs3gpu23cuda_kernel_matrix_multEPfS1_S1_jj_param_2];
	ld.param.u32 	%r4, [_ZN2cs3gpu23cuda_kernel_matrix_multEPfS1_S1_jj_param_3];
	ld.param.u32 	%r3, [_ZN2cs3gpu23cuda_kernel_matrix_multEPfS1_S1_jj_param_4];
	mov.u32 	%r5, %ctaid.y;
	mov.u32 	%r6, %ntid.y;
	mov.u32 	%r7, %tid.y;
	mad.lo.s32 	%r1, %r5, %r6, %r7;
	mov.u32 	%r8, %ctaid.x;
	mov.u32 	%r9, %ntid.x;
	mov.u32 	%r10, %tid.x;
	mad.lo.s32 	%r2, %r8, %r9, %r10;
	setp.ge.u32 	%p1, %r1, %r4;
	setp.ge.u32 	%p2, %r2, %r3;
	or.pred  	%p3, %p1, %p2;
	@%p3 bra 	$L__BB0_2;
	cvta.to.global.u64 	%rd4, %rd1;
	cvta.to.global.u64 	%rd5, %rd2;
	cvta.to.global.u64 	%rd6, %rd3;
	mad.lo.s32 	%r11, %r3, %r1, %r2;
	mul.wide.u32 	%rd7, %r11, 4;
	add.s64 	%rd8, %rd4, %rd7;
	ld.global.f32 	%f1, [%rd8];
	add.s64 	%rd9, %rd5, %rd7;
	ld.global.f32 	%f2, [%rd9];
	mul.f32 	%f3, %f1, %f2;
	add.s64 	%rd10, %rd6, %rd7;
	st.global.f32 	[%rd10], %f3;
$L__BB0_2:
	ret;

}
	// .globl	_ZN2cs3gpu27cuda_kernel_matrix_sum_rowsEPfS1_jj
.visible .entry _ZN2cs3gpu27cuda_kernel_matrix_sum_rowsEPfS1_jj(
	.param .u64 .ptr .align 1 _ZN2cs3gpu27cuda_kernel_matrix_sum_rowsEPfS1_jj_param_0,
	.param .u64 .ptr .align 1 _ZN2cs3gpu27cuda_kernel_matrix_sum_rowsEPfS1_jj_param_1,
	.param .u32 _ZN2cs3gpu27cuda_kernel_matrix_sum_rowsEPfS1_jj_param_2,
	.param .u32 _ZN2cs3gpu27cuda_kernel_matrix_sum_rowsEPfS1_jj_param_3
)
{
	.reg .pred 	%p<11>;
	.reg .b32 	%r<113>;
	.reg .b32 	%f<83>;
	.reg .b64 	%rd<65>;

	ld.param.u64 	%rd3, [_ZN2cs3gpu27cuda_kernel_matrix_sum_rowsEPfS1_jj_param_0];
	ld.param.u64 	%rd2, [_ZN2cs3gpu27cuda_kernel_matrix_sum_rowsEPfS1_jj_param_1];
	ld.param.u32 	%r70, [_ZN2cs3gpu27cuda_kernel_matrix_sum_rowsEPfS1_jj_param_2];
	ld.param.u32 	%r71, [_ZN2cs3gpu27cuda_kernel_matrix_sum_rowsEPfS1_jj_param_3];
	cvta.to.global.u64 	%rd1, %rd3;
	mov.u32 	%r72, %ctaid.x;
	mov.u32 	%r73, %ntid.x;
	mul.lo.s32 	%r1, %r72, %r73;
	mov.u32 	%r2, %tid.x;
	add.s32 	%r3, %r1, %r2;
	setp.ge.u32 	%p1, %r3, %r71;
	@%p1 bra 	$L__BB1_15;
	setp.eq.s32 	%p2, %r70, 0;
	mov.f32 	%f82, 0f00000000;
	@%p2 bra 	$L__BB1_14;
	and.b32  	%r4, %r70, 15;
	setp.lt.u32 	%p3, %r70, 16;
	mov.f32 	%f82, 0f00000000;
	mov.b32 	%r109, 0;
	@%p3 bra 	$L__BB1_5;
	and.b32  	%r109, %r70, -16;
	neg.s32 	%r107, %r109;
	add.s32 	%r75, %r2, %r71;
	add.s32 	%r106, %r75, %r1;
	shl.b32 	%r8, %r71, 4;
	shl.b32 	%r76, %r71, 1;
	add.s32 	%r105, %r3, %r76;
	mad.lo.s32 	%r104, %r71, 3, %r3;
	shl.b32 	%r77, %r71, 2;
	add.s32 	%r103, %r3, %r77;
	mad.lo.s32 	%r102, %r71, 5, %r3;
	mad.lo.s32 	%r101, %r71, 6, %r3;
	mad.lo.s32 	%r100, %r71, 7, %r3;
	shl.b32 	%r78, %r71, 3;
	add.s32 	%r99, %r3, %r78;
	mad.lo.s32 	%r98, %r71, 9, %r3;
	mad.lo.s32 	%r97, %r71, 10, %r3;
	mad.lo.s32 	%r96, %r71, 11, %r3;
	mad.lo.s32 	%r95, %r71, 12, %r3;
	mad.lo.s32 	%r94, %r71, 13, %r3;
	mad.lo.s32 	%r93, %r71, 14, %r3;
	mad.lo.s32 	%r92, %r71, 15, %r3;
	mov.f32 	%f82, 0f00000000;
	mov.u32 	%r91, %r3;
$L__BB1_4:
	.pragma "nounroll";
	mul.wide.u32 	%rd4, %r91, 4;
	add.s64 	%rd5, %rd1, %rd4;
	ld.global.f32 	%f18, [%rd5];
	add.f32 	%f19, %f82, %f18;
	mul.wide.u32 	%rd6, %r106, 4;
	add.s64 	%rd7, %rd1, %rd6;
	ld.global.f32 	%f20, [%rd7];
	add.f32 	%f21, %f19, %f20;
	mul.wide.u32 	%rd8, %r105, 4;
	add.s64 	%rd9, %rd1, %rd8;
	ld.global.f32 	%f22, [%rd9];
	add.f32 	%f23, %f21, %f22;
	mul.wide.u32 	%rd10, %r104, 4;
	add.s64 	%rd11, %rd1, %rd10;
	ld.global.f32 	%f24, [%rd11];
	add.f32 	%f25, %f23, %f24;
	mul.wide.u32 	%rd12, %r103, 4;
	add.s64 	%rd13, %rd1, %rd12;
	ld.global.f32 	%f26, [%rd13];
	add.f32 	%f27, %f25, %f26;
	mul.wide.u32 	%rd14, %r102, 4;
	add.s64 	%rd15, %rd1, %rd14;
	ld.global.f32 	%f28, [%rd15];
	add.f32 	%f29, %f27, %f28;
	mul.wide.u32 	%rd16, %r101, 4;
	add.s64 	%rd17, %rd1, %rd16;
	ld.global.f32 	%f30, [%rd17];
	add.f32 	%f31, %f29, %f30;
	mul.wide.u32 	%rd18, %r100, 4;
	add.s64 	%rd19, %rd1, %rd18;
	ld.global.f32 	%f32, [%rd19];
	add.f32 	%f33, %f31, %f32;
	mul.wide.u32 	%rd20, %r99, 4;
	add.s64 	%rd21, %rd1, %rd20;
	ld.global.f32 	%f34, [%rd21];
	add.f32 	%f35, %f33, %f34;
	mul.wide.u32 	%rd22, %r98, 4;
	add.s64 	%rd23, %rd1, %rd22;
	ld.global.f32 	%f36, [%rd23];
	add.f32 	%f37, %f35, %f36;
	mul.wide.u32 	%rd24, %r97, 4;
	add.s64 	%rd25, %rd1, %rd24;
	ld.global.f32 	%f38, [%rd25];
	add.f32 	%f39, %f37, %f38;
	mul.wide.u32 	%rd26, %r96, 4;
	add.s64 	%rd27, %rd1, %rd26;
	ld.global.f32 	%f40, [%rd27];
	add.f32 	%f41, %f39, %f40;
	mul.wide.u32 	%rd28, %r95, 4;
	add.s64 	%rd29, %rd1, %rd28;
	ld.global.f32 	%f42, [%rd29];
	add.f32 	%f43, %f41, %f42;
	mul.wide.u32 	%rd30, %r94, 4;
	add.s64 	%rd31, %rd1, %rd30;
	ld.global.f32 	%f44, [%rd31];
	add.f32 	%f45, %f43, %f44;
	mul.wide.u32 	%rd32, %r93, 4;
	add.s64 	%rd33, %rd1, %rd32;
	ld.global.f32 	%f46, [%rd33];
	add.f32 	%f47, %f45, %f46;
	mul.wide.u32 	%rd34, %r92, 4;
	add.s64 	%rd35, %rd1, %rd34;
	ld.global.f32 	%f48, [%rd35];
	add.f32 	%f82, %f47, %f48;
	add.s32 	%r107, %r107, 16;
	add.s32 	%r106, %r106, %r8;
	add.s32 	%r105, %r105, %r8;
	add.s32 	%r104, %r104, %r8;
	add.s32 	%r103, %r103, %r8;
	add.s32 	%r102, %r102, %r8;
	add.s32 	%r101, %r101, %r8;
	add.s32 	%r100, %r100, %r8;
	add.s32 	%r99, %r99, %r8;
	add.s32 	%r98, %r98, %r8;
	add.s32 	%r97, %r97, %r8;
	add.s32 	%r96, %r96, %r8;
	add.s32 	%r95, %r95, %r8;
	add.s32 	%r94, %r94, %r8;
	add.s32 	%r93, %r93, %r8;
	add.s32 	%r92, %r92, %r8;
	add.s32 	%r91, %r91, %r8;
	setp.ne.s32 	%p4, %r107, 0;
	@%p4 bra 	$L__BB1_4;
$L__BB1_5:
	setp.eq.s32 	%p5, %r4, 0;
	@%p5 bra 	$L__BB1_14;
	and.b32  	%r58, %r70, 7;
	setp.lt.u32 	%p6, %r4, 8;
	@%p6 bra 	$L__BB1_8;
	mad.lo.s32 	%r79, %r109, %r71, %r3;
	mul.wide.u32 	%rd36, %r79, 4;
	add.s64 	%rd37, %rd1, %rd36;
	ld.global.f32 	%f50, [%rd37];
	add.f32 	%f51, %f82, %f50;
	add.s32 	%r80, %r79, %r71;
	mul.wide.u32 	%rd38, %r80, 4;
	add.s64 	%rd39, %rd1, %rd38;
	ld.global.f32 	%f52, [%rd39];
	add.f32 	%f53, %f51, %f52;
	add.s32 	%r81, %r80, %r71;
	mul.wide.u32 	%rd40, %r81, 4;
	add.s64 	%rd41, %rd1, %rd40;
	ld.global.f32 	%f54, [%rd41];
	add.f32 	%f55, %f53, %f54;
	add.s32 	%r82, %r81, %r71;
	mul.wide.u32 	%rd42, %r82, 4;
	add.s64 	%rd43, %rd1, %rd42;
	ld.global.f32 	%f56, [%rd43];
	add.f32 	%f57, %f55, %f56;
	add.s32 	%r83, %r82, %r71;
	mul.wide.u32 	%rd44, %r83, 4;
	add.s64 	%rd45, %rd1, %rd44;
	ld.global.f32 	%f58, [%rd45];
	add.f32 	%f59, %f57, %f58;
	add.s32 	%r84, %r83, %r71;
	mul.wide.u32 	%rd46, %r84, 4;
	add.s64 	%rd47, %rd1, %rd46;
	ld.global.f32 	%f60, [%rd47];
	add.f32 	%f61, %f59, %f60;
	add.s32 	%r85, %r84, %r71;
	mul.wide.u32 	%rd48, %r85, 4;
	add.s64 	%rd49, %rd1, %rd48;
	ld.global.f32 	%f62, [%rd49];
	add.f32 	%f63, %f61, %f62;
	add.s32 	%r86, %r85, %r71;
	mul.wide.u32 	%rd50, %r86, 4;
	add.s64 	%rd51, %rd1, %rd50;
	ld.global.f32 	%f64, [%rd51];
	add.f32 	%f82, %f63, %f64;
	add.s32 	%r109, %r109, 8;
$L__BB1_8:
	setp.eq.s32 	%p7, %r58, 0;
	@%p7 bra 	$L__BB1_14;
	and.b32  	%r61, %r70, 3;
	setp.lt.u32 	%p8, %r58, 4;
	@%p8 bra 	$L__BB1_11;
	mad.lo.s32 	%r87, %r109, %r71, %r3;
	mul.wide.u32 	%rd52, %r87, 4;
	add.s64 	%rd53, %rd1, %rd52;
	ld.global.f32 	%f66, [%rd53];
	add.f32 	%f67, %f82, %f66;
	add.s32 	%r88, %r87, %r71;
	mul.wide.u32 	%rd54, %r88, 4;
	add.s64 	%rd55, %rd1, %rd54;
	ld.global.f32 	%f68, [%rd55];
	add.f32 	%f69, %f67, %f68;
	add.s32 	%r89, %r88, %r71;
	mul.wide.u32 	%rd56, %r89, 4;
	add.s64 	%rd57, %rd1, %rd56;
	ld.global.f32 	%f70, [%rd57];
	add.f32 	%f71, %f69, %f70;
	add.s32 	%r90, %r89, %r71;
	mul.wide.u32 	%rd58, %r90, 4;
	add.s64 	%rd59, %rd1, %rd58;
	ld.global.f32 	%f72, [%rd59];
	add.f32 	%f82, %f71, %f72;
	add.s32 	%r109, %r109, 4;
$L__BB1_11:
	setp.eq.s32 	%p9, %r61, 0;
	@%p9 bra 	$L__BB1_14;
	mad.lo.s32 	%r112, %r109, %r71, %r3;
	neg.s32 	%r111, %r61;
$L__BB1_13:
	.pragma "nounroll";
	mul.wide.u32 	%rd60, %r112, 4;
	add.s64 	%rd61, %rd1, %rd60;
	ld.global.f32 	%f73, [%rd61];
	add.f32 	%f82, %f82, %f73;
	add.s32 	%r112, %r112, %r71;
	add.s32 	%r111, %r111, 1;
	setp.ne.s32 	%p10, %r111, 0;
	@%p10 bra 	$L__BB1_13;
$L__BB1_14:
	cvta.to.global.u64 	%rd62, %rd2;
	mul.wide.u32 	%rd63, %r3, 4;
	add.s64 	%rd64, %rd62, %rd63;
	st.global.f32 	[%rd64], %f82;
$L__BB1_15:
	ret;

}
	// .globl	_ZN2cs3gpu23cuda_kernel_vector_multEPfS1_S1_j
.visible .entry _ZN2cs3gpu23cuda_kernel_vector_multEPfS1_S1_j(
	.param .u64 .ptr .align 1 _ZN2cs3gpu23cuda_kernel_vector_multEPfS1_S1_j_param_0,
	.param .u64 .ptr .align 1 _ZN2cs3gpu23cuda_kernel_vector_multEPfS1_S1_j_param_1,
	.param .u64 .ptr .align 1 _ZN2cs3gpu23cuda_kernel_vector_multEPfS1_S1_j_param_2,
	.param .u32 _ZN2cs3gpu23cuda_kernel_vector_multEPfS1_S1_j_param_3
)
{
	.reg .pred 	%p<2>;
	.reg .b32 	%r<6>;
	.reg .b32 	%f<4>;
	.reg .b64 	%rd<11>;

	ld.param.u64 	%rd1, [_ZN2cs3gpu23cuda_kernel_vector_multEPfS1_S1_j_param_0];
	ld.param.u64 	%rd2, [_ZN2cs3gpu23cuda_kernel_vector_multEPfS1_S1_j_param_1];
	ld.param.u64 	%rd3, [_ZN2cs3gpu23cuda_kernel_vector_multEPfS1_S1_j_param_2];
	ld.param.u32 	%r2, [_ZN2cs3gpu23cuda_kernel_vector_multEPfS1_S1_j_param_3];
	mov.u32 	%r3, %ctaid.x;
	mov.u32 	%r4, %ntid.x;
	mov.u32 	%r5, %tid.x;
	mad.lo.s32 	%r1, %r3, %r4, %r5;
	setp.ge.u32 	%p1, %r1, %r2;
	@%p1 bra 	$L__BB2_2;
	cvta.to.global.u64 	%rd4, %rd1;
	cvta.to.global.u64 	%rd5, %rd2;
	cvta.to.global.u64 	%rd6, %rd3;
	mul.wide.u32 	%rd7, %r1, 4;
	add.s64 	%rd8, %rd4, %rd7;
	ld.global.f32 	%f1, [%rd8];
	add.s64 	%rd9, %rd5, %rd7;
	ld.global.f32 	%f2, [%rd9];
	mul.f32 	%f3, %f1, %f2;
	add.s64 	%rd10, %rd6, %rd7;
	st.global.f32 	[%rd10], %f3;
$L__BB2_2:
	ret;

}
	// .globl	_ZN2cs3gpu22cuda_kernel_vector_divEPfS1_S1_j
.visible .entry _ZN2cs3gpu22cuda_kernel_vector_divEPfS1_S1_j(
	.param .u64 .ptr .align 1 _ZN2cs3gpu22cuda_kernel_vector_divEPfS1_S1_j_param_0,
	.param .u64 .ptr .align 1 _ZN2cs3gpu22cuda_kernel_vector_divEPfS1_S1_j_param_1,
	.param .u64 .ptr .align 1 _ZN2cs3gpu22cuda_kernel_vector_divEPfS1_S1_j_param_2,
	.param .u32 _ZN2cs3gpu22cuda_kernel_vector_divEPfS1_S1_j_param_3
)
{
	.reg .pred 	%p<2>;
	.reg .b32 	%r<6>;
	.reg .b32 	%f<4>;
	.reg .b64 	%rd<11>;

	ld.param.u64 	%rd1, [_ZN2cs3gpu22cuda_kernel_vector_divEPfS1_S1_j_param_0];
	ld.param.u64 	%rd2, [_ZN2cs3gpu22cuda_kernel_vector_divEPfS1_S1_j_param_1];
	ld.param.u64 	%rd3, [_ZN2cs3gpu22cuda_kernel_vector_divEPfS1_S1_j_param_2];
	ld.param.u32 	%r2, [_ZN2cs3gpu22cuda_kernel_vector_divEPfS1_S1_j_param_3];
	mov.u32 	%r3, %ctaid.x;
	mov.u32 	%r4, %ntid.x;
	mov.u32 	%r5, %tid.x;
	mad.lo.s32 	%r1, %r3, %r4, %r5;
	setp.ge.u32 	%p1, %r1, %r2;
	@%p1 bra 	$L__BB3_2;
	cvta.to.global.u64 	%rd4, %rd1;
	cvta.to.global.u64 	%rd5, %rd2;
	cvta.to.global.u64 	%rd6, %rd3;
	mul.wide.u32 	%rd7, %r1, 4;
	add.s64 	%rd8, %rd4, %rd7;
	ld.global.f32 	%f1, [%rd8];
	add.s64 	%rd9, %rd5, %rd7;
	ld.global.f32 	%f2, [%rd9];
	div.rn.f32 	%f3, %f1, %f2;
	add.s64 	%rd10, %rd6, %rd7;
	st.global.f32 	[%rd10], %f3;
$L__BB3_2:
	ret;

}
	// .globl	_ZN2cs3gpu17kernel_vector_powEPffS1_j
.visible .entry _ZN2cs3gpu17kernel_vector_powEPffS1_j(
	.param .u64 .ptr .align 1 _ZN2cs3gpu17kernel_vector_powEPffS1_j_param_0,
	.param .f32 _ZN2cs3gpu17kernel_vector_powEPffS1_j_param_1,
	.param .u64 .ptr .align 1 _ZN2cs3gpu17kernel_vector_powEPffS1_j_param_2,
	.param .u32 _ZN2cs3gpu17kernel_vector_powEPffS1_j_param_3
)
{
	.reg .pred 	%p<23>;
	.reg .b32 	%r<20>;
	.reg .b32 	%f<77>;
	.reg .b64 	%rd<9>;

	ld.param.u64 	%rd1, [_ZN2cs3gpu17kernel_vector_powEPffS1_j_param_0];
	ld.param.f32 	%f10, [_ZN2cs3gpu17kernel_vector_powEPffS1_j_param_1];
	ld.param.u64 	%rd2, [_ZN2cs3gpu17kernel_vector_powEPffS1_j_param_2];
	ld.param.u32 	%r2, [_ZN2cs3gpu17kernel_vector_powEPffS1_j_param_3];
	mov.u32 	%r3, %ctaid.x;
	mov.u32 	%r4, %ntid.x;
	mov.u32 	%r5, %tid.x;
	mad.lo.s32 	%r1, %r3, %r4, %r5;
	setp.ge.u32 	%p1, %r1, %r2;
	mov.f32 	%f76, 0f3F800000;
	@%p1 bra 	$L__BB4_10;
	cvta.to.global.u64 	%rd3, %rd1;
	mul.wide.u32 	%rd4, %r1, 4;
	add.s64 	%rd5, %rd3, %rd4;
	ld.global.f32 	%f1, [%rd5];
	mul.f32 	%f12, %f10, 0f3F000000;
	cvt.rzi.f32.f32 	%f13, %f12;
	add.f32 	%f14, %f13, %f13;
	sub.f32 	%f15, %f10, %f14;
	abs.f32 	%f2, %f15;
	abs.f32 	%f3, %f1;
	setp.lt.f32 	%p2, %f3, 0f00800000;
	mul.f32 	%f16, %f3, 0f4B800000;
	selp.f32 	%f17, %f16, %f3, %p2;
	selp.f32 	%f18, 0fC1C00000, 0f00000000, %p2;
	mov.b32 	%r6, %f17;
	add.s32 	%r7, %r6, -1060439283;
	and.b32  	%r8, %r7, -8388608;
	sub.s32 	%r9, %r6, %r8;
	mov.b32 	%f19, %r9;
	cvt.rn.f32.s32 	%f20, %r8;
	fma.rn.f32 	%f21, %f20, 0f34000000, %f18;
	add.f32 	%f22, %f19, 0fBF800000;
	add.f32 	%f23, %f19, 0f3F800000;
	rcp.approx.ftz.f32 	%f24, %f23;
	add.f32 	%f25, %f22, %f22;
	mul.f32 	%f26, %f25, %f24;
	mul.f32 	%f27, %f26, %f26;
	sub.f32 	%f28, %f22, %f26;
	add.f32 	%f29, %f28, %f28;
	neg.f32 	%f30, %f26;
	fma.rn.f32 	%f31, %f30, %f22, %f29;
	mul.rn.f32 	%f32, %f24, %f31;
	fma.rn.f32 	%f33, %f27, 0f3A2C32E4, 0f3B52E7DB;
	fma.rn.f32 	%f34, %f33, %f27, 0f3C93BB73;
	fma.rn.f32 	%f35, %f34, %f27, 0f3DF6384F;
	mul.rn.f32 	%f36, %f35, %f27;
	fma.rn.f32 	%f37, %f26, 0f3FB8AA3B, %f21;
	sub.f32 	%f38, %f21, %f37;
	fma.rn.f32 	%f39, %f26, 0f3FB8AA3B, %f38;
	fma.rn.f32 	%f40, %f32, 0f3FB8AA3B, %f39;
	fma.rn.f32 	%f41, %f26, 0f32A55E34, %f40;
	mul.f32 	%f42, %f36, 0f40400000;
	fma.rn.f32 	%f43, %f42, %f32, %f41;
	fma.rn.f32 	%f44, %f36, %f26, %f43;
	add.rn.f32 	%f45, %f37, %f44;
	neg.f32 	%f46, %f37;
	add.rn.f32 	%f47, %f45, %f46;
	neg.f32 	%f48, %f47;
	add.rn.f32 	%f49, %f44, %f48;
	mul.rn.f32 	%f50, %f45, %f10;
	neg.f32 	%f51, %f50;
	fma.rn.f32 	%f52, %f45, %f10, %f51;
	fma.rn.f32 	%f53, %f49, %f10, %f52;
	cvt.rni.f32.f32 	%f54, %f50;
	sub.f32 	%f55, %f50, %f54;
	add.f32 	%f56, %f55, %f53;
	fma.rn.f32 	%f57, %f56, 0f391FCB8E, 0f3AAF85ED;
	fma.rn.f32 	%f58, %f57, %f56, 0f3C1D9856;
	fma.rn.f32 	%f59, %f58, %f56, 0f3D6357BB;
	fma.rn.f32 	%f60, %f59, %f56, 0f3E75FDEC;
	fma.rn.f32 	%f61, %f60, %f56, 0f3F317218;
	fma.rn.f32 	%f62, %f61, %f56, 0f3F800000;
	cvt.rzi.s32.f32 	%r10, %f54;
	setp.gt.f32 	%p3, %f54, 0f00000000;
	selp.b32 	%r11, 0, -2097152000, %p3;
	add.s32 	%r12, %r11, 2130706432;
	mov.b32 	%f63, %r12;
	mul.f32 	%f64, %f62, %f63;
	shl.b32 	%r13, %r10, 23;
	sub.s32 	%r14, %r13, %r11;
	mov.b32 	%f65, %r14;
	mul.f32 	%f66, %f64, %f65;
	abs.f32 	%f67, %f50;
	setp.gt.f32 	%p4, %f67, 0f43180000;
	setp.lt.f32 	%p5, %f50, 0f00000000;
	selp.f32 	%f68, 0f00000000, 0f7F800000, %p5;
	selp.f32 	%f4, %f68, %f66, %p4;
	setp.eq.f32 	%p6, %f1, 0f3F800000;
	setp.eq.f32 	%p7, %f10, 0f00000000;
	or.pred  	%p8, %p7, %p6;
	@%p8 bra 	$L__BB4_9;
	setp.num.f32 	%p9, %f3, %f3;
	abs.f32 	%f69, %f10;
	setp.num.f32 	%p10, %f69, %f69;
	and.pred  	%p11, %p9, %p10;
	@%p11 bra 	$L__BB4_4;
	add.rn.f32 	%f76, %f1, %f10;
	bra.uni 	$L__BB4_9;
$L__BB4_4:
	setp.neu.f32 	%p12, %f1, 0f00000000;
	setp.neu.f32 	%p13, %f3, 0f7F800000;
	and.pred  	%p14, %p12, %p13;
	@%p14 bra 	$L__BB4_6;
	setp.neu.f32 	%p21, %f2, 0f3F800000;
	add.f32 	%f74, %f1, %f1;
	mov.b32 	%r15, %f74;
	setp.lt.f32 	%p22, %f10, 0f00000000;
	xor.b32  	%r16, %r15, 2139095040;
	selp.b32 	%r17, %r16, %r15, %p22;
	and.b32  	%r18, %r17, 2147483647;
	selp.b32 	%r19, %r18, %r17, %p21;
	mov.b32 	%f76, %r19;
	bra.uni 	$L__BB4_9;
$L__BB4_6:
	setp.eq.f32 	%p15, %f1, 0fBF800000;
	setp.eq.f32 	%p16, %f69, 0f7F800000;
	and.pred  	%p17, %p15, %p16;
	@%p17 bra 	$L__BB4_9;
	setp.geu.f32 	%p18, %f1, 0f00000000;
	mov.f32 	%f76, %f4;
	@%p18 bra 	$L__BB4_9;
	setp.neu.f32 	%p19, %f2, 0f3F800000;
	neg.f32 	%f71, %f4;
	selp.f32 	%f72, %f4, %f71, %p19;
	cvt.rmi.f32.f32 	%f73, %f10;
	setp.neu.f32 	%p20, %f10, %f73;
	selp.f32 	%f76, 0f7FFFFFFF, %f72, %p20;
$L__BB4_9:
	cvta.to.global.u64 	%rd6, %rd2;
	add.s64 	%rd8, %rd6, %rd4;
	st.global.f32 	[%rd8], %f76;
$L__BB4_10:
	ret;

}
	// .globl	_ZN2cs3gpu25kernel_broadcast_sum_rowsEPfS1_S1_jj
.visible .entry _ZN2cs3gpu25kernel_broadcast_sum_rowsEPfS1_S1_jj(
	.param .u64 .ptr .align 1 _ZN2cs3gpu25kernel_broadcast_sum_rowsEPfS1_S1_jj_param_0,
	.param .u64 .ptr .align 1 _ZN2cs3gpu25kernel_broadcast_sum_rowsEPfS1_S1_jj_param_1,
	.param .u64 .ptr .align 1 _ZN2cs3gpu25kernel_broadcast_sum_rowsEPfS1_S1_jj_param_2,
	.param .u32 _ZN2cs3gpu25kernel_broadcast_sum_rowsEPfS1_S1_jj_param_3,
	.param .u32 _ZN2cs3gpu25kernel_broadcast_sum_rowsEPfS1_S1_jj_param_4
)
{
	.reg .pred 	%p<4>;
	.reg .b32 	%r<12>;
	.reg .b32 	%f<4>;
	.reg .b64 	%rd<12>;

	ld.param.u64 	%rd1, [_ZN2cs3gpu25kernel_broadcast_sum_rowsEPfS1_S1_jj_param_0];
	ld.param.u64 	%rd2, [_ZN2cs3gpu25kernel_broadcast_sum_rowsEPfS1_S1_jj_param_1];
	ld.param.u64 	%rd3, [_ZN2cs3gpu25kernel_broadcast_sum_rowsEPfS1_S1_jj_param_2];
	ld.param.u32 	%r4, [_ZN2cs3gpu25kernel_broadcast_sum_rowsEPfS1_S1_jj_param_3];
	ld.param.u32 	%r3, [_ZN2cs3gpu25kernel_broadcast_sum_rowsEPfS1_S1_jj_param_4];
	mov.u32 	%r5, %ctaid.y;
	mov.u32 	%r6, %ntid.y;
	mov.u32 	%r7, %tid.y;
	mad.lo.s32 	%r1, %r5, %r6, %r7;
	mov.u32 	%r8, %ctaid.x;
	mov.u32 	%r9, %ntid.x;
	mov.u32 	%r10, %tid.x;
	mad.lo.s32 	%r2, %r8, %r9, %r10;
	setp.ge.u32 	%p1, %r1, %r4;
	setp.ge.u32 	%p2, %r2, %r3;
	or.pred  	%p3, %p1, %p2;
	@%p3 bra 	$L__BB5_2;
	cvta.to.global.u64 	%rd4, %rd1;
	cvta.to.global.u64 	%rd5, %rd2;
	cvta.to.global.u64 	%rd6, %rd3;
	mad.lo.s32 	%r11, %r3, %r1, %r2;
	mul.wide.u32 	%rd7, %r11, 4;
	add.s64 	%rd8, %rd4, %rd7;
	ld.global.f32 	%f1, [%rd8];
	mul.wide.u32 	%rd9, %r2, 4;
	add.s64 	%rd10, %rd5, %rd9;
	ld.global.f32 	%f2, [%rd10];
	add.f32 	%f3, %f1, %f2;
	add.s64 	%rd11, %rd6, %rd7;
	st.global.f32 	[%rd11], %f3;
$L__BB5_2:
	ret;

}


// ===== COMPILED SASS (sm_100) =====

	.target	sm_100

	.elftype	@"ET_EXEC"


//--------------------- .note.nv.tkinfo           --------------------------
	.section	.note.nv.tkinfo,"",@"SHT_NOTE"
	.sectionflags	@"SHF_NOTE_NV_TKINFO"
	.tkinfo
        /*0018*/ 	.word	0x00000002
        /*0030*/ 	.string	""
        /*0030*/ 	.string	"ptxas"
        /*0030*/ 	.string	"Cuda compilation tools, release 13.0, V13.0.88"
        /*0030*/ 	.string	"Build cuda_13.0.r13.0/compiler.36424714_0"
        /*0030*/ 	.string	"-arch sm_100 -m 64 "



//--------------------- .note.nv.cuinfo           --------------------------
	.section	.note.nv.cuinfo,"",@"SHT_NOTE"
	.sectionflags	@"SHF_NOTE_NV_CUINFO"
        /*0018*/ 	.short	0x0002
        /*001a*/ 	.short	0x0064
        /*001c*/ 	.short	0x0082
	.zero		2


//--------------------- .nv.info                  --------------------------
	.section	.nv.info,"",@"SHT_CUDA_INFO"
	.align	4


	//----- nvinfo : EIATTR_REGCOUNT
	.align		4
        /*0000*/ 	.byte	0x04, 0x2f
        /*0002*/ 	.short	(.L_1 - .L_0)
	.align		4
.L_0:
        /*0004*/ 	.word	index@(_ZN2cs3gpu23cuda_kernel_matrix_multEPfS1_S1_jj)
        /*0008*/ 	.word	0x0000000c


	//----- nvinfo : EIATTR_FRAME_SIZE
	.align		4
.L_1:
        /*000c*/ 	.byte	0x04, 0x11
        /*000e*/ 	.short	(.L_3 - .L_2)
	.align		4
.L_2:
        /*0010*/ 	.word	index@(_ZN2cs3gpu23cuda_kernel_matrix_multEPfS1_S1_jj)
        /*0014*/ 	.word	0x00000000


	//----- nvinfo : EIATTR_REGCOUNT
	.align		4
.L_3:
        /*0018*/ 	.byte	0x04, 0x2f
        /*001a*/ 	.short	(.L_5 - .L_4)
	.align		4
.L_4:
        /*001c*/ 	.word	index@(_ZN2cs3gpu27cuda_kernel_matrix_sum_rowsEPfS1_jj)
        /*0020*/ 	.word	0x00000020


	//----- nvinfo : EIATTR_FRAME_SIZE
	.align		4
.L_5:
        /*0024*/ 	.byte	0x04, 0x11
        /*0026*/ 	.short	(.L_7 - .L_6)
	.align		4
.L_6:
        /*0028*/ 	.word	index@(_ZN2cs3gpu27cuda_kernel_matrix_sum_rowsEPfS1_jj)
        /*002c*/ 	.word	0x00000000


	//----- nvinfo : EIATTR_REGCOUNT
	.align		4
.L_7:
        /*0030*/ 	.byte	0x04, 0x2f
        /*0032*/ 	.short	(.L_9 - .L_8)
	.align		4
.L_8:
        /*0034*/ 	.word	index@(_ZN2cs3gpu23cuda_kernel_vector_multEPfS1_S1_j)
        /*0038*/ 	.word	0x0000000c


	//----- nvinfo : EIATTR_FRAME_SIZE
	.align		4
.L_9:
        /*003c*/ 	.byte	0x04, 0x11
        /*003e*/ 	.short	(.L_11 - .L_10)
	.align		4
.L_10:
        /*0040*/ 	.word	index@(_ZN2cs3gpu23cuda_kernel_vector_multEPfS1_S1_j)
        /*0044*/ 	.word	0x00000000


	//----- nvinfo : EIATTR_REGCOUNT
	.align		4
.L_11:
        /*0048*/ 	.byte	0x04, 0x2f
        /*004a*/ 	.short	(.L_13 - .L_12)
	.align		4
.L_12:
        /*004c*/ 	.word	index@(_ZN2cs3gpu22cuda_kernel_vector_divEPfS1_S1_j)
        /*0050*/ 	.word	0x00000010


	//----- nvinfo : EIATTR_FRAME_SIZE
	.align		4
.L_13:
        /*0054*/ 	.byte	0x04, 0x11
        /*0056*/ 	.short	(.L_15 - .L_14)
	.align		4
.L_14:
        /*0058*/ 	.word	index@($__internal_0_$__cuda_sm3x_div_rn_noftz_f32_slowpath)
        /*005c*/ 	.word	0x00000000


	//----- nvinfo : EIATTR_FRAME_SIZE
	.align		4
.L_15:
        /*0060*/ 	.byte	0x04, 0x11
        /*0062*/ 	.short	(.L_17 - .L_16)
	.align		4
.L_16:
        /*0064*/ 	.word	index@(_ZN2cs3gpu22cuda_kernel_vector_divEPfS1_S1_j)
        /*0068*/ 	.word	0x00000000


	//----- nvinfo : EIATTR_REGCOUNT
	.align		4
.L_17:
        /*006c*/ 	.byte	0x04, 0x2f
        /*006e*/ 	.short	(.L_19 - .L_18)
	.align		4
.L_18:
        /*0070*/ 	.word	index@(_ZN2cs3gpu17kernel_vector_powEPffS1_j)
        /*0074*/ 	.word	0x0000000f


	//----- nvinfo : EIATTR_FRAME_SIZE
	.align		4
.L_19:
        /*0078*/ 	.byte	0x04, 0x11
        /*007a*/ 	.short	(.L_21 - .L_20)
	.align		4
.L_20:
        /*007c*/ 	.word	index@(_ZN2cs3gpu17kernel_vector_powEPffS1_j)
        /*0080*/ 	.word	0x00000000


	//----- nvinfo : EIATTR_REGCOUNT
	.align		4
.L_21:
        /*0084*/ 	.byte	0x04, 0x2f
        /*0086*/ 	.short	(.L_23 - .L_22)
	.align		4
.L_22:
        /*0088*/ 	.word	index@(_ZN2cs3gpu25kernel_broadcast_sum_rowsEPfS1_S1_jj)
        /*008c*/ 	.word	0x0000000c


	//----- nvinfo : EIATTR_FRAME_SIZE
	.align		4
.L_23:
        /*0090*/ 	.byte	0x04, 0x11
        /*0092*/ 	.short	(.L_25 - .L_24)
	.align		4
.L_24:
        /*0094*/ 	.word	index@(_ZN2cs3gpu25kernel_broadcast_sum_rowsEPfS1_S1_jj)
        /*0098*/ 	.word	0x00000000


	//----- nvinfo : EIATTR_MIN_STACK_SIZE
	.align		4
.L_25:
        /*009c*/ 	.byte	0x04, 0x12
        /*009e*/ 	.short	(.L_27 - .L_26)
	.align		4
.L_26:
        /*00a0*/ 	.word	index@(_ZN2cs3gpu25kernel_broadcast_sum_rowsEPfS1_S1_jj)
        /*00a4*/ 	.word	0x00000000


	//----- nvinfo : EIATTR_MIN_STACK_SIZE
	.align		4
.L_27:
        /*00a8*/ 	.byte	0x04, 0x12
        /*00aa*/ 	.short	(.L_29 - .L_28)
	.align		4
.L_28:
        /*00ac*/ 	.word	index@(_ZN2cs3gpu17kernel_vector_powEPffS1_j)
        /*00b0*/ 	.word	0x00000000


	//----- nvinfo : EIATTR_MIN_STACK_SIZE
	.align		4
.L_29:
        /*00b4*/ 	.byte	0x04, 0x12
        /*00b6*/ 	.short	(.L_31 - .L_30)
	.align		4
.L_30:
        /*00b8*/ 	.word	index@(_ZN2cs3gpu22cuda_kernel_vector_divEPfS1_S1_j)
        /*00bc*/ 	.word	0x00000000


	//----- nvinfo : EIATTR_MIN_STACK_SIZE
	.align		4
.L_31:
        /*00c0*/ 	.byte	0x04, 0x12
        /*00c2*/ 	.short	(.L_33 - .L_32)
	.align		4
.L_32:
        /*00c4*/ 	.word	index@(_ZN2cs3gpu23cuda_kernel_vector_multEPfS1_S1_j)
        /*00c8*/ 	.word	0x00000000


	//----- nvinfo : EIATTR_MIN_STACK_SIZE
	.align		4
.L_33:
        /*00cc*/ 	.byte	0x04, 0x12
        /*00ce*/ 	.short	(.L_35 - .L_34)
	.align		4
.L_34:
        /*00d0*/ 	.word	index@(_ZN2cs3gpu27cuda_kernel_matrix_sum_rowsEPfS1_jj)
        /*00d4*/ 	.word	0x00000000


	//----- nvinfo : EIATTR_MIN_STACK_SIZE
	.align		4
.L_35:
        /*00d8*/ 	.byte	0x04, 0x12
        /*00da*/ 	.short	(.L_37 - .L_36)
	.align		4
.L_36:
        /*00dc*/ 	.word	index@(_ZN2cs3gpu23cuda_kernel_matrix_multEPfS1_S1_jj)
        /*00e0*/ 	.word	0x00000000
.L_37:


//--------------------- .nv.compat                --------------------------
	.section	.nv.compat,"",@"SHT_CUDA_COMPAT_INFO"
	.align	4
        /*0000*/ 	.byte	0x02, 0x09, 0x00, 0x00, 0x02, 0x02, 0x01, 0x00, 0x02, 0x05, 0x05, 0x00, 0x03, 0x07, 0x01, 0x01
        /*0010*/ 	.byte	0x02, 0x03, 0x00, 0x00, 0x02, 0x06, 0x01, 0x00, 0x04, 0x0b, 0x08, 0x00, 0x01, 0x00, 0x00, 0x00
        /*0020*/ 	.byte	0x00, 0x00, 0x00, 0x00


//--------------------- .nv.info._ZN2cs3gpu25kernel_broadcast_sum_rowsEPfS1_S1_jj --------------------------
	.section	.nv.info._ZN2cs3gpu25kernel_broadcast_sum_rowsEPfS1_S1_jj,"",@"SHT_CUDA_INFO"
	.sectionflags	@""
	.align	4


	//----- nvinfo : EIATTR_CUDA_API_VERSION
	.align		4
        /*0000*/ 	.byte	0x04, 0x37
        /*0002*/ 	.short	(.L_39 - .L_38)
.L_38:
        /*0004*/ 	.word	0x00000082


	//----- nvinfo : EIATTR_KPARAM_INFO
	.align		4
.L_39:
        /*0008*/ 	.byte	0x04, 0x17
        /*000a*/ 	.short	(.L_41 - .L_40)
.L_40:
        /*000c*/ 	.word	0x00000000
        /*0010*/ 	.short	0x0004
        /*0012*/ 	.short	0x001c
        /*0014*/ 	.byte	0x00, 0xf0, 0x11, 0x00


	//----- nvinfo : EIATTR_KPARAM_INFO
	.align		4
.L_41:
        /*0018*/ 	.byte	0x04, 0x17
        /*001a*/ 	.short	(.L_43 - .L_42)
.L_42:
        /*001c*/ 	.word	0x00000000
        /*0020*/ 	.short	0x0003
        /*0022*/ 	.short	0x0018
        /*0024*/ 	.byte	0x00, 0xf0, 0x11, 0x00


	//----- nvinfo : EIATTR_KPARAM_INFO
	.align		4
.L_43:
        /*0028*/ 	.byte	0x04, 0x17
        /*002a*/ 	.short	(.L_45 - .L_44)
.L_44:
        /*002c*/ 	.word	0x00000000
        /*0030*/ 	.short	0x0002
        /*0032*/ 	.short	0x0010
        /*0034*/ 	.byte	0x00, 0xf5, 0x21, 0x00


	//----- nvinfo : EIATTR_KPARAM_INFO
	.align		4
.L_45:
        /*0038*/ 	.byte	0x04, 0x17
        /*003a*/ 	.short	(.L_47 - .L_46)
.L_46:
        /*003c*/ 	.word	0x00000000
        /*0040*/ 	.short	0x0001
        /*0042*/ 	.short	0x0008
        /*0044*/ 	.byte	0x00, 0xf5, 0x21, 0x00


	//----- nvinfo : EIATTR_KPARAM_INFO
	.align		4
.L_47:
        /*0048*/ 	.byte	0x04, 0x17
        /*004a*/ 	.short	(.L_49 - .L_48)
.L_48:
        /*004c*/ 	.word	0x00000000
        /*0050*/ 	.short	0x0000
        /*0052*/ 	.short	0x0000
        /*0054*/ 	.byte	0x00, 0xf5, 0x21, 0x00


	//----- nvinfo : EIATTR_SPARSE_MMA_MASK
	.align		4
.L_49:
        /*0058*/ 	.byte	0x03, 0x50
        /*005a*/ 	.short	0x0000


	//----- nvinfo : EIATTR_MAXREG_COUNT
	.align		4
        /*005c*/ 	.byte	0x03, 0x1b
        /*005e*/ 	.short	0x00ff


	//----- nvinfo : EIATTR_MERCURY_ISA_VERSION
	.align		4
        /*0060*/ 	.byte	0x03, 0x5f
        /*0062*/ 	.short	0x0101


	//----- nvinfo : EIATTR_VRC_CTA_INIT_COUNT
	.align		4
        /*0064*/ 	.byte	0x02, 0x4a
	.zero		1
	.zero		1


	//----- nvinfo : EIATTR_EXIT_INSTR_OFFSETS
	.align		4
        /*0068*/ 	.byte	0x04, 0x1c
        /*006a*/ 	.short	(.L_51 - .L_50)


	//   ....[0]....
.L_50:
        /*006c*/ 	.word	0x000000c0


	//   ....[1]....
        /*0070*/ 	.word	0x00000190


	//----- nvinfo : EIATTR_CBANK_PARAM_SIZE
	.align		4
.L_51:
        /*0074*/ 	.byte	0x03, 0x19
        /*0076*/ 	.short	0x0020


	//----- nvinfo : EIATTR_PARAM_CBANK
	.align		4
        /*0078*/ 	.byte	0x04, 0x0a
        /*007a*/ 	.short	(.L_53 - .L_52)
	.align		4
.L_52:
        /*007c*/ 	.word	index@(.nv.constant0._ZN2cs3gpu25kernel_broadcast_sum_rowsEPfS1_S1_jj)
        /*0080*/ 	.short	0x0380
        /*0082*/ 	.short	0x0020


	//----- nvinfo : EIATTR_SW_WAR
	.align		4
.L_53:
        /*0084*/ 	.byte	0x04, 0x36
        /*0086*/ 	.short	(.L_55 - .L_54)
.L_54:
        /*0088*/ 	.word	0x00000008
.L_55:


//--------------------- .nv.info._ZN2cs3gpu17kernel_vector_powEPffS1_j --------------------------
	.section	.nv.info._ZN2cs3gpu17kernel_vector_powEPffS1_j,"",@"SHT_CUDA_INFO"
	.sectionflags	@""
	.align	4


	//----- nvinfo : EIATTR_CUDA_API_VERSION
	.align		4
        /*0000*/ 	.byte	0x04, 0x37
        /*0002*/ 	.short	(.L_57 - .L_56)
.L_56:
        /*0004*/ 	.word	0x00000082


	//----- nvinfo : EIATTR_KPARAM_INFO
	.align		4
.L_57:
        /*0008*/ 	.byte	0x04, 0x17
        /*000a*/ 	.short	(.L_59 - .L_58)
.L_58:
        /*000c*/ 	.word	0x00000000
        /*0010*/ 	.short	0x0003
        /*0012*/ 	.short	0x0018
        /*0014*/ 	.byte	0x00, 0xf0, 0x11, 0x00


	//----- nvinfo : EIATTR_KPARAM_INFO
	.align		4
.L_59:
        /*0018*/ 	.byte	0x04, 0x17
        /*001a*/ 	.short	(.L_61 - .L_60)
.L_60:
        /*001c*/ 	.word	0x00000000
        /*0020*/ 	.short	0x0002
        /*0022*/ 	.short	0x0010
        /*0024*/ 	.byte	0x00, 0xf5, 0x21, 0x00


	//----- nvinfo : EIATTR_KPARAM_INFO
	.align		4
.L_61:
        /*0028*/ 	.byte	0x04, 0x17
        /*002a*/ 	.short	(.L_63 - .L_62)
.L_62:
        /*002c*/ 	.word	0x00000000
        /*0030*/ 	.short	0x0001
        /*0032*/ 	.short	0x0008
        /*0034*/ 	.byte	0x00, 0xf0, 0x11, 0x00


	//----- nvinfo : EIATTR_KPARAM_INFO
	.align		4
.L_63:
        /*0038*/ 	.byte	0x04, 0x17
        /*003a*/ 	.short	(.L_65 - .L_64)
.L_64:
        /*003c*/ 	.word	0x00000000
        /*0040*/ 	.short	0x0000
        /*0042*/ 	.short	0x0000
        /*0044*/ 	.byte	0x00, 0xf5, 0x21, 0x00


	//----- nvinfo : EIATTR_SPARSE_MMA_MASK
	.align		4
.L_65:
        /*0048*/ 	.byte	0x03, 0x50
        /*004a*/ 	.short	0x0000


	//----- nvinfo : EIATTR_MAXREG_COUNT
	.align		4
        /*004c*/ 	.byte	0x03, 0x1b
        /*004e*/ 	.short	0x00ff


	//----- nvinfo : EIATTR_MERCURY_ISA_VERSION
	.align		4
        /*0050*/ 	.byte	0x03, 0x5f
        /*0052*/ 	.short	0x0101


	//----- nvinfo : EIATTR_VRC_CTA_INIT_COUNT
	.align		4
        /*0054*/ 	.byte	0x02, 0x4a
	.zero		1
	.zero		1


	//----- nvinfo : EIATTR_EXIT_INSTR_OFFSETS
	.align		4
        /*0058*/ 	.byte	0x04, 0x1c
        /*005a*/ 	.short	(.L_67 - .L_66)


	//   ....[0]....
.L_66:
        /*005c*/ 	.word	0x00000070


	//   ....[1]....
        /*0060*/ 	.word	0x000006b0


	//----- nvinfo : EIATTR_CRS_STACK_SIZE
	.align		4
.L_67:
        /*0064*/ 	.byte	0x04, 0x1e
        /*0066*/ 	.short	(.L_69 - .L_68)
.L_68:
        /*0068*/ 	.word	0x00000000


	//----- nvinfo : EIATTR_CBANK_PARAM_SIZE
	.align		4
.L_69:
        /*006c*/ 	.byte	0x03, 0x19
        /*006e*/ 	.short	0x001c


	//----- nvinfo : EIATTR_PARAM_CBANK
	.align		4
        /*0070*/ 	.byte	0x04, 0x0a
        /*0072*/ 	.short	(.L_71 - .L_70)
	.align		4
.L_70:
        /*0074*/ 	.word	index@(.nv.constant0._ZN2cs3gpu17kernel_vector_powEPffS1_j)
        /*0078*/ 	.short	0x0380
        /*007a*/ 	.short	0x001c


	//----- nvinfo : EIATTR_SW_WAR
	.align		4
.L_71:
        /*007c*/ 	.byte	0x04, 0x36
        /*007e*/ 	.short	(.L_73 - .L_72)
.L_72:
        /*0080*/ 	.word	0x00000008
.L_73:


//--------------------- .nv.info._ZN2cs3gpu22cuda_kernel_vector_divEPfS1_S1_j --------------------------
	.section	.nv.info._ZN2cs3gpu22cuda_kernel_vector_divEPfS1_S1_j,"",@"SHT_CUDA_INFO"
	.sectionflags	@""
	.align	4


	//----- nvinfo : EIATTR_CUDA_API_VERSION
	.align		4
        /*0000*/ 	.byte	0x04, 0x37
        /*0002*/ 	.short	(.L_75 - .L_74)
.L_74:
        /*0004*/ 	.word	0x00000082


	//----- nvinfo : EIATTR_KPARAM_INFO
	.align		4
.L_75:
        /*0008*/ 	.byte	0x04, 0x17
        /*000a*/ 	.short	(.L_77 - .L_76)
.L_76:
        /*000c*/ 	.word	0x00000000
        /*0010*/ 	.short	0x0003
        /*0012*/ 	.short	0x0018
        /*0014*/ 	.byte	0x00, 0xf0, 0x11, 0x00


	//----- nvinfo : EIATTR_KPARAM_INFO
	.align		4
.L_77:
        /*0018*/ 	.byte	0x04, 0x17
        /*001a*/ 	.short	(.L_79 - .L_78)
.L_78:
        /*001c*/ 	.word	0x00000000
        /*0020*/ 	.short	0x0002
        /*0022*/ 	.short	0x0010
        /*0024*/ 	.byte	0x00, 0xf5, 0x21, 0x00


	//----- nvinfo : EIATTR_KPARAM_INFO
	.align		4
.L_79:
        /*0028*/ 	.byte	0x04, 0x17
        /*002a*/ 	.short	(.L_81 - .L_80)
.L_80:
        /*002c*/ 	.word	0x00000000
        /*0030*/ 	.short	0x0001
        /*0032*/ 	.short	0x0008
        /*0034*/ 	.byte	0x00, 0xf5, 0x21, 0x00


	//----- nvinfo : EIATTR_KPARAM_INFO
	.align		4
.L_81:
        /*0038*/ 	.byte	0x04, 0x17
        /*003a*/ 	.short	(.L_83 - .L_82)
.L_82:
        /*003c*/ 	.word	0x00000000
        /*0040*/ 	.short	0x0000
        /*0042*/ 	.short	0x0000
        /*0044*/ 	.byte	0x00, 0xf5, 0x21, 0x00


	//----- nvinfo : EIATTR_SPARSE_MMA_MASK
	.align		4
.L_83:
        /*0048*/ 	.byte	0x03, 0x50
        /*004a*/ 	.short	0x0000


	//----- nvinfo : EIATTR_MAXREG_COUNT
	.align		4
        /*004c*/ 	.byte	0x03, 0x1b
        /*004e*/ 	.short	0x00ff


	//----- nvinfo : EIATTR_MERCURY_ISA_VERSION
	.align		4
        /*0050*/ 	.byte	0x03, 0x5f
        /*0052*/ 	.short	0x0101


	//----- nvinfo : EIATTR_VRC_CTA_INIT_COUNT
	.align		4
        /*0054*/ 	.byte	0x02, 0x4a
	.zero		1
	.zero		1


	//----- nvinfo : EIATTR_EXIT_INSTR_OFFSETS
	.align		4
        /*0058*/ 	.byte	0x04, 0x1c
        /*005a*/ 	.short	(.L_85 - .L_84)


	//   ....[0]....
.L_84:
        /*005c*/ 	.word	0x00000070


	//   ....[1]....
        /*0060*/ 	.word	0x000001f0


	//----- nvinfo : EIATTR_CRS_STACK_SIZE
	.align		4
.L_85:
        /*0064*/ 	.byte	0x04, 0x1e
        /*0066*/ 	.short	(.L_87 - .L_86)
.L_86:
        /*0068*/ 	.word	0x00000000


	//----- nvinfo : EIATTR_CBANK_PARAM_SIZE
	.align		4
.L_87:
        /*006c*/ 	.byte	0x03, 0x19
        /*006e*/ 	.short	0x001c


	//----- nvinfo : EIATTR_PARAM_CBANK
	.align		4
        /*0070*/ 	.byte	0x04, 0x0a
        /*0072*/ 	.short	(.L_89 - .L_88)
	.align		4
.L_88:
        /*0074*/ 	.word	index@(.nv.constant0._ZN2cs3gpu22cuda_kernel_vector_divEPfS1_S1_j)
        /*0078*/ 	.short	0x0380
        /*007a*/ 	.short	0x001c


	//----- nvinfo : EIATTR_SW_WAR
	.align		4
.L_89:
        /*007c*/ 	.byte	0x04, 0x36
        /*007e*/ 	.short	(.L_91 - .L_90)
.L_90:
        /*0080*/ 	.word	0x00000008
.L_91:


//--------------------- .nv.info._ZN2cs3gpu23cuda_kernel_vector_multEPfS1_S1_j --------------------------
	.section	.nv.info._ZN2cs3gpu23cuda_kernel_vector_multEPfS1_S1_j,"",@"SHT_CUDA_INFO"
	.sectionflags	@""
	.align	4


	//----- nvinfo : EIATTR_CUDA_API_VERSION
	.align		4
        /*0000*/ 	.byte	0x04, 0x37
        /*0002*/ 	.short	(.L_93 - .L_92)
.L_92:
        /*0004*/ 	.word	0x00000082


	//----- nvinfo : EIATTR_KPARAM_INFO
	.align		4
.L_93:
        /*0008*/ 	.byte	0x04, 0x17
        /*000a*/ 	.short	(.L_95 - .L_94)
.L_94:
        /*000c*/ 	.word	0x00000000
        /*0010*/ 	.short	0x0003
        /*0012*/ 	.short	0x0018
        /*0014*/ 	.byte	0x00, 0xf0, 0x11, 0x00


	//----- nvinfo : EIATTR_KPARAM_INFO
	.align		4
.L_95:
        /*0018*/ 	.byte	0x04, 0x17
        /*001a*/ 	.short	(.L_97 - .L_96)
.L_96:
        /*001c*/ 	.word	0x00000000
        /*0020*/ 	.short	0x0002
        /*0022*/ 	.short	0x0010
        /*0024*/ 	.byte	0x00, 0xf5, 0x21, 0x00


	//----- nvinfo : EIATTR_KPARAM_INFO
	.align		4
.L_97:
        /*0028*/ 	.byte	0x04, 0x17
        /*002a*/ 	.short	(.L_99 - .L_98)
.L_98:
        /*002c*/ 	.word	0x00000000
        /*0030*/ 	.short	0x0001
        /*0032*/ 	.short	0x0008
        /*0034*/ 	.byte	0x00, 0xf5, 0x21, 0x00


	//----- nvinfo : EIATTR_KPARAM_INFO
	.align		4
.L_99:
        /*0038*/ 	.byte	0x04, 0x17
        /*003a*/ 	.short	(.L_101 - .L_100)
.L_100:
        /*003c*/ 	.word	0x00000000
        /*0040*/ 	.short	0x0000
        /*0042*/ 	.short	0x0000
        /*0044*/ 	.byte	0x00, 0xf5, 0x21, 0x00


	//----- nvinfo : EIATTR_SPARSE_MMA_MASK
	.align		4
.L_101:
        /*0048*/ 	.byte	0x03, 0x50
        /*004a*/ 	.short	0x0000


	//----- nvinfo : EIATTR_MAXREG_COUNT
	.align		4
        /*004c*/ 	.byte	0x03, 0x1b
        /*004e*/ 	.short	0x00ff


	//----- nvinfo : EIATTR_MERCURY_ISA_VERSION
	.align		4
        /*0050*/ 	.byte	0x03, 0x5f
        /*0052*/ 	.short	0x0101


	//----- nvinfo : EIATTR_VRC_CTA_INIT_COUNT
	.align		4
        /*0054*/ 	.byte	0x02, 0x4a
	.zero		1
	.zero		1


	//----- nvinfo : EIATTR_EXIT_INSTR_OFFSETS
	.align		4
        /*0058*/ 	.byte	0x04, 0x1c
        /*005a*/ 	.short	(.L_103 - .L_102)


	//   ....[0]....
.L_102:
        /*005c*/ 	.word	0x00000070


	//   ....[1]....
        /*0060*/ 	.word	0x00000130


	//----- nvinfo : EIATTR_CBANK_PARAM_SIZE
	.align		4
.L_103:
        /*0064*/ 	.byte	0x03, 0x19
        /*0066*/ 	.short	0x001c


	//----- nvinfo : EIATTR_PARAM_CBANK
	.align		4
        /*0068*/ 	.byte	0x04, 0x0a
        /*006a*/ 	.short	(.L_105 - .L_104)
	.align		4
.L_104:
        /*006c*/ 	.word	index@(.nv.constant0._ZN2cs3gpu23cuda_kernel_vector_multEPfS1_S1_j)
        /*0070*/ 	.short	0x0380
        /*0072*/ 	.short	0x001c


	//----- nvinfo : EIATTR_SW_WAR
	.align		4
.L_105:
        /*0074*/ 	.byte	0x04, 0x36
        /*0076*/ 	.short	(.L_107 - .L_106)
.L_106:
        /*0078*/ 	.word	0x00000008
.L_107:


//--------------------- .nv.info._ZN2cs3gpu27cuda_kernel_matrix_sum_rowsEPfS1_jj --------------------------
	.section	.nv.info._ZN2cs3gpu27cuda_kernel_matrix_sum_rowsEPfS1_jj,"",@"SHT_CUDA_INFO"
	.sectionflags	@""
	.align	4


	//----- nvinfo : EIATTR_CUDA_API_VERSION
	.align		4
        /*0000*/ 	.byte	0x04, 0x37
        /*0002*/ 	.short	(.L_109 - .L_108)
.L_108:
        /*0004*/ 	.word	0x00000082


	//----- nvinfo : EIATTR_KPARAM_INFO
	.align		4
.L_109:
        /*0008*/ 	.byte	0x04, 0x17
        /*000a*/ 	.short	(.L_111 - .L_110)
.L_110:
        /*000c*/ 	.word	0x00000000
        /*0010*/ 	.short	0x0003
        /*0012*/ 	.short	0x0014
        /*0014*/ 	.byte	0x00, 0xf0, 0x11, 0x00


	//----- nvinfo : EIATTR_KPARAM_INFO
	.align		4
.L_111:
        /*0018*/ 	.byte	0x04, 0x17
        /*001a*/ 	.short	(.L_113 - .L_112)
.L_112:
        /*001c*/ 	.word	0x00000000
        /*0020*/ 	.short	0x0002
        /*0022*/ 	.short	0x0010
        /*0024*/ 	.byte	0x00, 0xf0, 0x11, 0x00


	//----- nvinfo : EIATTR_KPARAM_INFO
	.align		4
.L_113:
        /*0028*/ 	.byte	0x04, 0x17
        /*002a*/ 	.short	(.L_115 - .L_114)
.L_114:
        /*002c*/ 	.word	0x00000000
        /*0030*/ 	.short	0x0001
        /*0032*/ 	.short	0x0008
        /*0034*/ 	.byte	0x00, 0xf5, 0x21, 0x00


	//----- nvinfo : EIATTR_KPARAM_INFO
	.align		4
.L_115:
        /*0038*/ 	.byte	0x04, 0x17
        /*003a*/ 	.short	(.L_117 - .L_116)
.L_116:
        /*003c*/ 	.word	0x00000000
        /*0040*/ 	.short	0x0000
        /*0042*/ 	.short	0x0000
        /*0044*/ 	.byte	0x00, 0xf5, 0x21, 0x00


	//----- nvinfo : EIATTR_SPARSE_MMA_MASK
	.align		4
.L_117:
        /*0048*/ 	.byte	0x03, 0x50
        /*004a*/ 	.short	0x0000


	//----- nvinfo : EIATTR_MAXREG_COUNT
	.align		4
        /*004c*/ 	.byte	0x03, 0x1b
        /*004e*/ 	.short	0x00ff


	//----- nvinfo : EIATTR_MERCURY_ISA_VERSION
	.align		4
        /*0050*/ 	.byte	0x03, 0x5f
        /*0052*/ 	.short	0x0101


	//----- nvinfo : EIATTR_VRC_CTA_INIT_COUNT
	.align		4
        /*0054*/ 	.byte	0x02, 0x4a
	.zero		1
	.zero		1


	//----- nvinfo : EIATTR_EXIT_INSTR_OFFSETS
	.align		4
        /*0058*/ 	.byte	0x04, 0x1c
        /*005a*/ 	.short	(.L_119 - .L_118)


	//   ....[0]....
.L_118:
        /*005c*/ 	.word	0x00000080


	//   ....[1]....
        /*0060*/ 	.word	0x00000b70


	//----- nvinfo : EIATTR_CBANK_PARAM_SIZE
	.align		4
.L_119:
        /*0064*/ 	.byte	0x03, 0x19
        /*0066*/ 	.short	0x0018


	//----- nvinfo : EIATTR_PARAM_CBANK
	.align		4
        /*0068*/ 	.byte	0x04, 0x0a
        /*006a*/ 	.short	(.L_121 - .L_120)
	.align		4
.L_120:
        /*006c*/ 	.word	index@(.nv.constant0._ZN2cs3gpu27cuda_kernel_matrix_sum_rowsEPfS1_jj)
        /*0070*/ 	.short	0x0380
        /*0072*/ 	.short	0x0018


	//----- nvinfo : EIATTR_SW_WAR
	.align		4
.L_121:
        /*0074*/ 	.byte	0x04, 0x36
        /*0076*/ 	.short	(.L_123 - .L_122)
.L_122:
        /*0078*/ 	.word	0x00000008
.L_123:


//--------------------- .nv.info._ZN2cs3gpu23cuda_kernel_matrix_multEPfS1_S1_jj --------------------------
	.section	.nv.info._ZN2cs3gpu23cuda_kernel_matrix_multEPfS1_S1_jj,"",@"SHT_CUDA_INFO"
	.sectionflags	@""
	.align	4


	//----- nvinfo : EIATTR_CUDA_API_VERSION
	.align		4
        /*0000*/ 	.byte	0x04, 0x37
        /*0002*/ 	.short	(.L_125 - .L_124)
.L_124:
        /*0004*/ 	.word	0x00000082


	//----- nvinfo : EIATTR_KPARAM_INFO
	.align		4
.L_125:
        /*0008*/ 	.byte	0x04, 0x17
        /*000a*/ 	.short	(.L_127 - .L_126)
.L_126:
        /*000c*/ 	.word	0x00000000
        /*0010*/ 	.short	0x0004
        /*0012*/ 	.short	0x001c
        /*0014*/ 	.byte	0x00, 0xf0, 0x11, 0x00


	//----- nvinfo : EIATTR_KPARAM_INFO
	.align		4
.L_127:
        /*0018*/ 	.byte	0x04, 0x17
        /*001a*/ 	.short	(.L_129 - .L_128)
.L_128:
        /*001c*/ 	.word	0x00000000
        /*0020*/ 	.short	0x0003
        /*0022*/ 	.short	0x0018
        /*0024*/ 	.byte	0x00, 0xf0, 0x11, 0x00


	//----- nvinfo : EIATTR_KPARAM_INFO
	.align		4
.L_129:
        /*0028*/ 	.byte	0x04, 0x17
        /*002a*/ 	.short	(.L_131 - .L_130)
.L_130:
        /*002c*/ 	.word	0x00000000
        /*0030*/ 	.short	0x0002
        /*0032*/ 	.short	0x0010
        /*0034*/ 	.byte	0x00, 0xf5, 0x21, 0x00


	//----- nvinfo : EIATTR_KPARAM_INFO
	.align		4
.L_131:
        /*0038*/ 	.byte	0x04, 0x17
        /*003a*/ 	.short	(.L_133 - .L_132)
.L_132:
        /*003c*/ 	.word	0x00000000
        /*0040*/ 	.short	0x0001
        /*0042*/ 	.short	0x0008
        /*0044*/ 	.byte	0x00, 0xf5, 0x21, 0x00


	//----- nvinfo : EIATTR_KPARAM_INFO
	.align		4
.L_133:
        /*0048*/ 	.byte	0x04, 0x17
        /*004a*/ 	.short	(.L_135 - .L_134)
.L_134:
        /*004c*/ 	.word	0x00000000
        /*0050*/ 	.short	0x0000
        /*0052*/ 	.short	0x0000
        /*0054*/ 	.byte	0x00, 0xf5, 0x21, 0x00


	//----- nvinfo : EIATTR_SPARSE_MMA_MASK
	.align		4
.L_135:
        /*0058*/ 	.byte	0x03, 0x50
        /*005a*/ 	.short	0x0000


	//----- nvinfo : EIATTR_MAXREG_COUNT
	.align		4
        /*005c*/ 	.byte	0x03, 0x1b
        /*005e*/ 	.short	0x00ff


	//----- nvinfo : EIATTR_MERCURY_ISA_VERSION
	.align		4
        /*0060*/ 	.byte	0x03, 0x5f
        /*0062*/ 	.short	0x0101


	//----- nvinfo : EIATTR_VRC_CTA_INIT_COUNT
	.align		4
        /*0064*/ 	.byte	0x02, 0x4a
	.zero		1
	.zero		1


	//----- nvinfo : EIATTR_EXIT_INSTR_OFFSETS
	.align		4
        /*0068*/ 	.byte	0x04, 0x1c
        /*006a*/ 	.short	(.L_137 - .L_136)


	//   ....[0]....
.L_136:
        /*006c*/ 	.word	0x000000c0


	//   ....[1]....
        /*0070*/ 	.word	0x00000190


	//----- nvinfo : EIATTR_CBANK_PARAM_SIZE
	.align		4
.L_137:
        /*0074*/ 	.byte	0x03, 0x19
        /*0076*/ 	.short	0x0020


	//----- nvinfo : EIATTR_PARAM_CBANK
	.align		4
        /*0078*/ 	.byte	0x04, 0x0a
        /*007a*/ 	.short	(.L_139 - .L_138)
	.align		4
.L_138:
        /*007c*/ 	.word	index@(.nv.constant0._ZN2cs3gpu23cuda_kernel_matrix_multEPfS1_S1_jj)
        /*0080*/ 	.short	0x0380
        /*0082*/ 	.short	0x0020


	//----- nvinfo : EIATTR_SW_WAR
	.align		4
.L_139:
        /*0084*/ 	.byte	0x04, 0x36
        /*0086*/ 	.short	(.L_141 - .L_140)
.L_140:
        /*0088*/ 	.word	0x00000008
.L_141:


//--------------------- .nv.callgraph             --------------------------
	.section	.nv.callgraph,"",@"SHT_CUDA_CALLGRAPH"
	.align	4
	.sectionentsize	8
	.align		4
        /*0000*/ 	.word	0x00000000
	.align		4
        /*0004*/ 	.word	0xffffffff
	.align		4
        /*0008*/ 	.word	0x00000000
	.align		4
        /*000c*/ 	.word	0xfffffffe
	.align		4
        /*0010*/ 	.word	0x00000000
	.align		4
        /*0014*/ 	.word	0xfffffffd
	.align		4
        /*0018*/ 	.word	0x00000000
	.align		4
        /*001c*/ 	.word	0xfffffffc


//--------------------- .text._ZN2cs3gpu25kernel_broadcast_sum_rowsEPfS1_S1_jj --------------------------
	.section	.text._ZN2cs3gpu25kernel_broadcast_sum_rowsEPfS1_S1_jj,"ax",@progbits
	.align	128
        .global         _ZN2cs3gpu25kernel_broadcast_sum_rowsEPfS1_S1_jj
        .type           _ZN2cs3gpu25kernel_broadcast_sum_rowsEPfS1_S1_jj,@function
        .size           _ZN2cs3gpu25kernel_broadcast_sum_rowsEPfS1_S1_jj,(.L_x_28 - _ZN2cs3gpu25kernel_broadcast_sum_rowsEPfS1_S1_jj)
        .other          _ZN2cs3gpu25kernel_broadcast_sum_rowsEPfS1_S1_jj,@"STO_CUDA_ENTRY STV_DEFAULT"
_ZN2cs3gpu25kernel_broadcast_sum_rowsEPfS1_S1_jj:
.text._ZN2cs3gpu25kernel_broadcast_sum_rowsEPfS1_S1_jj:
[----:B------:R-:W-:Y:S01]  /*0000*/  LDC R1, c[0x0][0x37c] ;  /* 0x0000df00ff017b82 */ /* 0x000fe20000000800 */
[----:B------:R-:W0:Y:S07]  /*0010*/  S2R R2, SR_TID.X ;  /* 0x0000000000027919 */ /* 0x000e2e0000002100 */
[----:B------:R-:W1:Y:S01]  /*0020*/  LDC R0, c[0x0][0x364] ;  /* 0x0000d900ff007b82 */ /* 0x000e620000000800 */
[----:B------:R-:W2:Y:S01]  /*0030*/  LDCU.64 UR6, c[0x0][0x398] ;  /* 0x00007300ff0677ac */ /* 0x000ea20008000a00 */
[----:B------:R-:W1:Y:S06]  /*0040*/  S2R R3, SR_TID.Y ;  /* 0x0000000000037919 */ /* 0x000e6c0000002200 */
[----:B------:R-:W0:Y:S08]  /*0050*/  S2UR UR5, SR_CTAID.X ;  /* 0x00000000000579c3 */ /* 0x000e300000002500 */
[----:B------:R-:W0:Y:S08]  /*0060*/  LDC R7, c[0x0][0x360] ;  /* 0x0000d800ff077b82 */ /* 0x000e300000000800 */
[----:B------:R-:W1:Y:S01]  /*0070*/  S2UR UR4, SR_CTAID.Y ;  /* 0x00000000000479c3 */ /* 0x000e620000002600 */
[----:B0-----:R-:W-:-:S05]  /*0080*/  IMAD R7, R7, UR5, R2 ;  /* 0x0000000507077c24 */ /* 0x001fca000f8e0202 */
[----:B--2---:R-:W-:Y:S01]  /*0090*/  ISETP.GE.U32.AND P0, PT, R7, UR7, PT ;  /* 0x0000000707007c0c */ /* 0x004fe2000bf06070 */
[----:B-1----:R-:W-:-:S05]  /*00a0*/  IMAD R0, R0, UR4, R3 ;  /* 0x0000000400007c24 */ /* 0x002fca000f8e0203 */
[----:B------:R-:W-:-:S13]  /*00b0*/  ISETP.GE.U32.OR P0, PT, R0, UR6, P0 ;  /* 0x0000000600007c0c */ /* 0x000fda0008706470 */
[----:B------:R-:W-:Y:S05]  /*00c0*/  @P0 EXIT ;  /* 0x000000000000094d */ /* 0x000fea0003800000 */
[----:B------:R-:W0:Y:S01]  /*00d0*/  LDC.64 R4, c[0x0][0x388] ;  /* 0x0000e200ff047b82 */ /* 0x000e220000000a00 */
[----:B------:R-:W1:Y:S01]  /*00e0*/  LDCU.64 UR4, c[0x0][0x358] ;  /* 0x00006b00ff0477ac */ /* 0x000e620008000a00 */
[----:B------:R-:W-:-:S06]  /*00f0*/  IMAD R9, R0, UR7, R7 ;  /* 0x0000000700097c24 */ /* 0x000fcc000f8e0207 */
[----:B------:R-:W2:Y:S01]  /*0100*/  LDC.64 R2, c[0x0][0x380] ;  /* 0x0000e000ff027b82 */ /* 0x000ea20000000a00 */
[----:B0-----:R-:W-:-:S07]  /*0110*/  IMAD.WIDE.U32 R4, R7, 0x4, R4 ;  /* 0x0000000407047825 */ /* 0x001fce00078e0004 */
[----:B------:R-:W0:Y:S01]  /*0120*/  LDC.64 R6, c[0x0][0x390] ;  /* 0x0000e400ff067b82 */ /* 0x000e220000000a00 */
[----:B-1----:R-:W3:Y:S01]  /*0130*/  LDG.E R5, desc[UR4][R4.64] ;  /* 0x0000000404057981 */ /* 0x002ee2000c1e1900 */
[----:B--2---:R-:W-:-:S06]  /*0140*/  IMAD.WIDE.U32 R2, R9, 0x4, R2 ;  /* 0x0000000409027825 */ /* 0x004fcc00078e0002 */
[----:B------:R-:W3:Y:S01]  /*0150*/  LDG.E R2, desc[UR4][R2.64] ;  /* 0x0000000402027981 */ /* 0x000ee2000c1e1900 */
[----:B0-----:R-:W-:-:S04]  /*0160*/  IMAD.WIDE.U32 R6, R9, 0x4, R6 ;  /* 0x0000000409067825 */ /* 0x001fc800078e0006 */
[----:B---3--:R-:W-:-:S05]  /*0170*/  FADD R9, R2, R5 ;  /* 0x0000000502097221 */ /* 0x008fca0000000000 */
[----:B------:R-:W-:Y:S01]  /*0180*/  STG.E desc[UR4][R6.64], R9 ;  /* 0x0000000906007986 */ /* 0x000fe2000c101904 */
[----:B------:R-:W-:Y:S05]  /*0190*/  EXIT ;  /* 0x000000000000794d */ /* 0x000fea0003800000 */
.L_x_0:
[----:B------:R-:W-:-:S00]  /*01a0*/  BRA `(.L_x_0) ;  /* 0xfffffffc00fc7947 */ /* 0x000fc0000383ffff */
[----:B------:R-:W-:-:S00]  /*01b0*/  NOP ;  /* 0x0000000000007918 */ /* 0x000fc00000000000 */
        /* <DEDUP_REMOVED lines=12> */
.L_x_28:


//--------------------- .text._ZN2cs3gpu17kernel_vector_powEPffS1_j --------------------------
	.section	.text._ZN2cs3gpu17kernel_vector_powEPffS1_j,"ax",@progbits
	.align	128
        .global         _ZN2cs3gpu17kernel_vector_powEPffS1_j
        .type           _ZN2cs3gpu17kernel_vector_powEPffS1_j,@function
        .size           _ZN2cs3gpu17kernel_vector_powEPffS1_j,(.L_x_29 - _ZN2cs3gpu17kernel_vector_powEPffS1_j)
        .other          _ZN2cs3gpu17kernel_vector_powEPffS1_j,@"STO_CUDA_ENTRY STV_DEFAULT"
_ZN2cs3gpu17kernel_vector_powEPffS1_j:
.text._ZN2cs3gpu17kernel_vector_powEPffS1_j:
[----:B------:R-:W-:Y:S01]  /*0000*/  LDC R1, c[0x0][0x37c] ;  /* 0x0000df00ff017b82 */ /* 0x000fe20000000800 */
[----:B------:R-:W0:Y:S07]  /*0010*/  S2R R3, SR_TID.X ;  /* 0x0000000000037919 */ /* 0x000e2e0000002100 */
[----:B------:R-:W0:Y:S01]  /*0020*/  S2UR UR4, SR_CTAID.X ;  /* 0x00000000000479c3 */ /* 0x000e220000002500 */
[----:B------:R-:W1:Y:S07]  /*0030*/  LDCU UR5, c[0x0][0x398] ;  /* 0x00007300ff0577ac */ /* 0x000e6e0008000800 */
[----:B------:R-:W0:Y:S02]  /*0040*/  LDC R0, c[0x0][0x360] ;  /* 0x0000d800ff007b82 */ /* 0x000e240000000800 */
[----:B0-----:R-:W-:-:S05]  /*0050*/  IMAD R0, R0, UR4, R3 ;  /* 0x0000000400007c24 */ /* 0x001fca000f8e0203 */
[----:B-1----:R-:W-:-:S13]  /*0060*/  ISETP.GE.U32.AND P0, PT, R0, UR5, PT ;  /* 0x0000000500007c0c */ /* 0x002fda000bf06070 */
[----:B------:R-:W-:Y:S05]  /*0070*/  @P0 EXIT ;  /* 0x000000000000094d */ /* 0x000fea0003800000 */
[----:B------:R-:W0:Y:S01]  /*0080*/  LDC.64 R2, c[0x0][0x380] ;  /* 0x0000e000ff027b82 */ /* 0x000e220000000a00 */
[----:B------:R-:W1:Y:S01]  /*0090*/  LDCU.64 UR4, c[0x0][0x358] ;  /* 0x00006b00ff0477ac */ /* 0x000e620008000a00 */
[----:B0-----:R-:W-:-:S06]  /*00a0*/  IMAD.WIDE.U32 R2, R0, 0x4, R2 ;  /* 0x0000000400027825 */ /* 0x001fcc00078e0002 */
[----:B-1----:R-:W2:Y:S01]  /*00b0*/  LDG.E R2, desc[UR4][R2.64] ;  /* 0x0000000402027981 */ /* 0x002ea2000c1e1900 */
[----:B------:R-:W-:Y:S01]  /*00c0*/  HFMA2 R9, -RZ, RZ, 0.771484375, 0.21533203125 ;  /* 0x3a2c32e4ff097431 */ /* 0x000fe200000001ff */
[----:B------:R-:W-:Y:S01]  /*00d0*/  BSSY.RECONVERGENT B0, `(.L_x_1) ;  /* 0x000005a000007945 */ /* 0x000fe20003800200 */
[C---:B--2---:R-:W-:Y:S01]  /*00e0*/  FMUL R5, |R2|.reuse, 16777216 ;  /* 0x4b80000002057820 */ /* 0x044fe20000400200 */
[----:B------:R-:W-:-:S04]  /*00f0*/  FSETP.GEU.AND P0, PT, |R2|, 1.175494350822287508e-38, PT ;  /* 0x008000000200780b */ /* 0x000fc80003f0e200 */
[----:B------:R-:W-:Y:S02]  /*0100*/  FSEL R5, R5, |R2|, !P0 ;  /* 0x4000000205057208 */ /* 0x000fe40004000000 */
[----:B------:R-:W-:Y:S02]  /*0110*/  FSEL R3, RZ, -24, P0 ;  /* 0xc1c00000ff037808 */ /* 0x000fe40000000000 */
[----:B------:R-:W-:-:S04]  /*0120*/  IADD3 R4, PT, PT, R5, -0x3f3504f3, RZ ;  /* 0xc0cafb0d05047810 */ /* 0x000fc80007ffe0ff */
[----:B------:R-:W-:-:S04]  /*0130*/  LOP3.LUT R4, R4, 0xff800000, RZ, 0xc0, !PT ;  /* 0xff80000004047812 */ /* 0x000fc800078ec0ff */
[-C--:B------:R-:W-:Y:S02]  /*0140*/  IADD3 R5, PT, PT, R5, -R4.reuse, RZ ;  /* 0x8000000405057210 */ /* 0x080fe40007ffe0ff */
[----:B------:R-:W-:-:S03]  /*0150*/  I2FP.F32.S32 R4, R4 ;  /* 0x0000000400047245 */ /* 0x000fc60000201400 */
[C---:B------:R-:W-:Y:S01]  /*0160*/  FADD R6, R5.reuse, 1 ;  /* 0x3f80000005067421 */ /* 0x040fe20000000000 */
[----:B------:R-:W-:Y:S01]  /*0170*/  FADD R5, R5, -1 ;  /* 0xbf80000005057421 */ /* 0x000fe20000000000 */
[----:B------:R-:W-:-:S03]  /*0180*/  FFMA R3, R4, 1.1920928955078125e-07, R3 ;  /* 0x3400000004037823 */ /* 0x000fc60000000003 */
[----:B------:R-:W-:Y:S01]  /*0190*/  FADD R7, R5, R5 ;  /* 0x0000000505077221 */ /* 0x000fe20000000000 */
[----:B------:R-:W0:Y:S03]  /*01a0*/  MUFU.RCP R6, R6 ;  /* 0x0000000600067308 */ /* 0x000e260000001000 */
[----:B0-----:R-:W-:-:S04]  /*01b0*/  FMUL R8, R6, R7 ;  /* 0x0000000706087220 */ /* 0x001fc80000400000 */
[----:B------:R-:W-:Y:S01]  /*01c0*/  FADD R7, R5, -R8 ;  /* 0x8000000805077221 */ /* 0x000fe20000000000 */
[CC--:B------:R-:W-:Y:S01]  /*01d0*/  FMUL R4, R8.reuse, R8.reuse ;  /* 0x0000000808047220 */ /* 0x0c0fe20000400000 */
[----:B------:R-:W-:Y:S02]  /*01e0*/  FFMA R12, R8, 1.4426950216293334961, R3 ;  /* 0x3fb8aa3b080c7823 */ /* 0x000fe40000000003 */
[----:B------:R-:W-:Y:S01]  /*01f0*/  FADD R10, R7, R7 ;  /* 0x00000007070a7221 */ /* 0x000fe20000000000 */
[C---:B------:R-:W-:Y:S01]  /*0200*/  FFMA R7, R4.reuse, R9, 0.0032181653659790754318 ;  /* 0x3b52e7db04077423 */ /* 0x040fe20000000009 */
[----:B------:R-:W-:Y:S02]  /*0210*/  FADD R9, R3, -R12 ;  /* 0x8000000c03097221 */ /* 0x000fe40000000000 */
[----:B------:R-:W-:Y:S01]  /*0220*/  FFMA R5, R5, -R8, R10 ;  /* 0x8000000805057223 */ /* 0x000fe2000000000a */
[----:B------:R-:W-:Y:S01]  /*0230*/  FFMA R7, R4, R7, 0.018033718690276145935 ;  /* 0x3c93bb7304077423 */ /* 0x000fe20000000007 */
[----:B------:R-:W0:Y:S02]  /*0240*/  LDC R3, c[0x0][0x388] ;  /* 0x0000e200ff037b82 */ /* 0x000e240000000800 */
[----:B------:R-:W-:Y:S01]  /*0250*/  FMUL R5, R6, R5 ;  /* 0x0000000506057220 */ /* 0x000fe20000400000 */
[----:B------:R-:W-:Y:S01]  /*0260*/  FFMA R6, R8, 1.4426950216293334961, R9 ;  /* 0x3fb8aa3b08067823 */ /* 0x000fe20000000009 */
[----:B------:R-:W-:-:S03]  /*0270*/  FFMA R7, R4, R7, 0.12022458761930465698 ;  /* 0x3df6384f04077423 */ /* 0x000fc60000000007 */
[----:B------:R-:W-:Y:S01]  /*0280*/  FFMA R9, R5, 1.4426950216293334961, R6 ;  /* 0x3fb8aa3b05097823 */ /* 0x000fe20000000006 */
[----:B------:R-:W-:-:S03]  /*0290*/  FMUL R7, R4, R7 ;  /* 0x0000000704077220 */ /* 0x000fc60000400000 */
[----:B------:R-:W-:Y:S01]  /*02a0*/  FFMA R4, R8, 1.9251366722983220825e-08, R9 ;  /* 0x32a55e3408047823 */ /* 0x000fe20000000009 */
[----:B------:R-:W-:Y:S01]  /*02b0*/  FMUL R6, R7, 3 ;  /* 0x4040000007067820 */ /* 0x000fe20000400000 */
[----:B------:R-:W-:-:S03]  /*02c0*/  MOV R9, 0x391fcb8e ;  /* 0x391fcb8e00097802 */ /* 0x000fc60000000f00 */
[----:B------:R-:W-:-:S04]  /*02d0*/  FFMA R4, R5, R6, R4 ;  /* 0x0000000605047223 */ /* 0x000fc80000000004 */
[----:B------:R-:W-:-:S04]  /*02e0*/  FFMA R7, R8, R7, R4 ;  /* 0x0000000708077223 */ /* 0x000fc80000000004 */
[----:B------:R-:W-:-:S04]  /*02f0*/  FADD R4, R12, R7 ;  /* 0x000000070c047221 */ /* 0x000fc80000000000 */
[----:B0-----:R-:W-:Y:S01]  /*0300*/  FMUL R5, R4, R3 ;  /* 0x0000000304057220 */ /* 0x001fe20000400000 */
[----:B------:R-:W-:-:S03]  /*0310*/  FADD R12, -R12, R4 ;  /* 0x000000040c0c7221 */ /* 0x000fc60000000100 */
[----:B------:R-:W0:Y:S01]  /*0320*/  FRND R6, R5 ;  /* 0x0000000500067307 */ /* 0x000e220000201000 */
[----:B------:R-:W-:Y:S01]  /*0330*/  FADD R12, R7, -R12 ;  /* 0x8000000c070c7221 */ /* 0x000fe20000000000 */
[-C--:B------:R-:W-:Y:S01]  /*0340*/  FFMA R7, R4, R3.reuse, -R5 ;  /* 0x0000000304077223 */ /* 0x080fe20000000805 */
[C---:B------:R-:W-:Y:S02]  /*0350*/  FSETP.GT.AND P1, PT, |R5|.reuse, 152, PT ;  /* 0x431800000500780b */ /* 0x040fe40003f24200 */
[C---:B------:R-:W-:Y:S01]  /*0360*/  FSETP.GEU.AND P2, PT, R5.reuse, RZ, PT ;  /* 0x000000ff0500720b */ /* 0x040fe20003f4e000 */
[----:B------:R-:W-:Y:S02]  /*0370*/  FFMA R7, R12, R3, R7 ;  /* 0x000000030c077223 */ /* 0x000fe40000000007 */
[----:B------:R1:W2:Y:S01]  /*0380*/  F2I.NTZ R8, R5 ;  /* 0x0000000500087305 */ /* 0x0002a20000203100 */
[----:B0-----:R-:W-:Y:S01]  /*0390*/  FADD R4, R5, -R6 ;  /* 0x8000000605047221 */ /* 0x001fe20000000000 */
[----:B------:R-:W-:Y:S01]  /*03a0*/  FSETP.GT.AND P0, PT, R6, RZ, PT ;  /* 0x000000ff0600720b */ /* 0x000fe20003f04000 */
[----:B-1----:R-:W-:-:S02]  /*03b0*/  HFMA2 R5, -RZ, RZ, 1.875, 0 ;  /* 0x3f800000ff057431 */ /* 0x002fc400000001ff */
[----:B------:R-:W-:-:S04]  /*03c0*/  FADD R4, R7, R4 ;  /* 0x0000000407047221 */ /* 0x000fc80000000000 */
[----:B------:R-:W-:Y:S01]  /*03d0*/  FFMA R7, R4, R9, 0.0013391353422775864601 ;  /* 0x3aaf85ed04077423 */ /* 0x000fe20000000009 */
[----:B------:R-:W-:Y:S02]  /*03e0*/  SEL R9, RZ, 0x83000000, P0 ;  /* 0x83000000ff097807 */ /* 0x000fe40000000000 */
[----:B------:R-:W-:Y:S01]  /*03f0*/  FSETP.NEU.AND P0, PT, R2, 1, PT ;  /* 0x3f8000000200780b */ /* 0x000fe20003f0d000 */
[C---:B------:R-:W-:Y:S01]  /*0400*/  FFMA R7, R4.reuse, R7, 0.0096188392490148544312 ;  /* 0x3c1d985604077423 */ /* 0x040fe20000000007 */
[----:B------:R-:W-:Y:S02]  /*0410*/  IADD3 R6, PT, PT, R9, 0x7f000000, RZ ;  /* 0x7f00000009067810 */ /* 0x000fe40007ffe0ff */
[----:B------:R-:W-:Y:S01]  /*0420*/  FSETP.EQ.OR P0, PT, R3, RZ, !P0 ;  /* 0x000000ff0300720b */ /* 0x000fe20004702400 */
[----:B------:R-:W-:Y:S01]  /*0430*/  FFMA R7, R4, R7, 0.055503588169813156128 ;  /* 0x3d6357bb04077423 */ /* 0x000fe20000000007 */
[----:B--2---:R-:W-:-:S03]  /*0440*/  LEA R9, R8, -R9, 0x17 ;  /* 0x8000000908097211 */ /* 0x004fc600078eb8ff */
[----:B------:R-:W-:-:S04]  /*0450*/  FFMA R7, R4, R7, 0.24022644758224487305 ;  /* 0x3e75fdec04077423 */ /* 0x000fc80000000007 */
[----:B------:R-:W-:-:S04]  /*0460*/  FFMA R7, R4, R7, 0.69314718246459960938 ;  /* 0x3f31721804077423 */ /* 0x000fc80000000007 */
[----:B------:R-:W-:-:S04]  /*0470*/  FFMA R7, R4, R7, 1 ;  /* 0x3f80000004077423 */ /* 0x000fc80000000007 */
[----:B------:R-:W-:-:S04]  /*0480*/  FMUL R6, R7, R6 ;  /* 0x0000000607067220 */ /* 0x000fc80000400000 */
[----:B------:R-:W-:Y:S01]  /*0490*/  FMUL R6, R6, R9 ;  /* 0x0000000906067220 */ /* 0x000fe20000400000 */
[----:B------:R-:W-:Y:S01]  /*04a0*/  @P1 FSEL R6, RZ, +INF , !P2 ;  /* 0x7f800000ff061808 */ /* 0x000fe20005000000 */
[----:B------:R-:W-:Y:S06]  /*04b0*/  @P0 BRA `(.L_x_2) ;  /* 0x00000000006c0947 */ /* 0x000fec0003800000 */
[----:B------:R-:W-:-:S04]  /*04c0*/  FSETP.NAN.AND P0, PT, |R3|, |R3|, PT ;  /* 0x400000030300720b */ /* 0x000fc80003f08200 */
[----:B------:R-:W-:-:S13]  /*04d0*/  FSETP.NUM.AND P0, PT, |R2|, |R2|, !P0 ;  /* 0x400000020200720b */ /* 0x000fda0004707200 */
[----:B------:R-:W-:Y:S01]  /*04e0*/  @!P0 FADD R5, R2, R3 ;  /* 0x0000000302058221 */ /* 0x000fe20000000000 */
[----:B------:R-:W-:Y:S06]  /*04f0*/  @!P0 BRA `(.L_x_2) ;  /* 0x00000000005c8947 */ /* 0x000fec0003800000 */
[----:B------:R-:W-:Y:S01]  /*0500*/  FMUL R7, R3, 0.5 ;  /* 0x3f00000003077820 */ /* 0x000fe20000400000 */
[----:B------:R-:W-:-:S04]  /*0510*/  FSETP.NEU.AND P0, PT, |R2|, +INF , PT ;  /* 0x7f8000000200780b */ /* 0x000fc80003f0d200 */
[----:B------:R-:W-:Y:S01]  /*0520*/  FSETP.NEU.AND P0, PT, R2, RZ, P0 ;  /* 0x000000ff0200720b */ /* 0x000fe2000070d000 */
[----:B------:R-:W0:Y:S03]  /*0530*/  FRND.TRUNC R7, R7 ;  /* 0x0000000700077307 */ /* 0x000e26000020d000 */
[----:B------:R-:W-:Y:S01]  /*0540*/  FSETP.GEU.OR P1, PT, R3, RZ, P0 ;  /* 0x000000ff0300720b */ /* 0x000fe2000072e400 */
[----:B0-----:R-:W-:-:S04]  /*0550*/  FADD R4, R7, R7 ;  /* 0x0000000707047221 */ /* 0x001fc80000000000 */
[----:B------:R-:W-:-:S04]  /*0560*/  FADD R8, -R4, R3 ;  /* 0x0000000304087221 */ /* 0x000fc80000000100 */
[----:B------:R-:W-:Y:S01]  /*0570*/  @!P0 FADD R4, R2, R2 ;  /* 0x0000000202048221 */ /* 0x000fe20000000000 */
[----:B------:R-:W-:-:S04]  /*0580*/  FSETP.NEU.AND P2, PT, |R8|, 1, !P0 ;  /* 0x3f8000000800780b */ /* 0x000fc8000474d200 */
[----:B------:R-:W-:-:S09]  /*0590*/  @!P1 LOP3.LUT R4, R4, 0x7f800000, RZ, 0x3c, !PT ;  /* 0x7f80000004049812 */ /* 0x000fd200078e3cff */
[----:B------:R-:W-:-:S04]  /*05a0*/  @P2 LOP3.LUT R4, R4, 0x7fffffff, RZ, 0xc0, !PT ;  /* 0x7fffffff04042812 */ /* 0x000fc800078ec0ff */
[----:B------:R-:W-:Y:S01]  /*05b0*/  @!P0 MOV R5, R4 ;  /* 0x0000000400058202 */ /* 0x000fe20000000f00 */
[----:B------:R-:W-:Y:S06]  /*05c0*/  @!P0 BRA `(.L_x_2) ;  /* 0x0000000000288947 */ /* 0x000fec0003800000 */
[----:B------:R-:W-:Y:S02]  /*05d0*/  FSETP.NEU.AND P0, PT, |R3|, +INF , PT ;  /* 0x7f8000000300780b */ /* 0x000fe40003f0d200 */
[----:B------:R-:W-:-:S13]  /*05e0*/  FSETP.EQ.AND P1, PT, R2, -1, PT ;  /* 0xbf8000000200780b */ /* 0x000fda0003f22000 */
[----:B------:R-:W-:Y:S05]  /*05f0*/  @!P0 BRA P1, `(.L_x_2) ;  /* 0x00000000001c8947 */ /* 0x000fea0000800000 */
[----:B------:R-:W-:Y:S02]  /*0600*/  FSETP.GEU.AND P1, PT, R2, RZ, PT ;  /* 0x000000ff0200720b */ /* 0x000fe40003f2e000 */
[----:B------:R-:W-:-:S11]  /*0610*/  MOV R5, R6 ;  /* 0x0000000600057202 */ /* 0x000fd60000000f00 */
[----:B------:R-:W0:Y:S01]  /*0620*/  @!P1 FRND.FLOOR R2, R3 ;  /* 0x0000000300029307 */ /* 0x000e220000205000 */
[----:B------:R-:W-:Y:S02]  /*0630*/  @!P1 FSETP.NEU.AND P2, PT, |R8|, 1, PT ;  /* 0x3f8000000800980b */ /* 0x000fe40003f4d200 */
[----:B0-----:R-:W-:Y:S02]  /*0640*/  @!P1 FSETP.NEU.AND P0, PT, R2, R3, PT ;  /* 0x000000030200920b */ /* 0x001fe40003f0d000 */
[----:B------:R-:W-:-:S04]  /*0650*/  @!P1 FSEL R2, R6, -R6, P2 ;  /* 0x8000000606029208 */ /* 0x000fc80001000000 */
[----:B------:R-:W-:-:S07]  /*0660*/  @!P1 FSEL R5, R2, +QNAN , !P0 ;  /* 0x7fffffff02059808 */ /* 0x000fce0004000000 */
.L_x_2:
[----:B------:R-:W-:Y:S05]  /*0670*/  BSYNC.RECONVERGENT B0 ;  /* 0x0000000000007941 */ /* 0x000fea0003800200 */
.L_x_1:
[----:B------:R-:W0:Y:S02]  /*0680*/  LDC.64 R2, c[0x0][0x390] ;  /* 0x0000e400ff027b82 */ /* 0x000e240000000a00 */
[----:B0-----:R-:W-:-:S05]  /*0690*/  IMAD.WIDE.U32 R2, R0, 0x4, R2 ;  /* 0x0000000400027825 */ /* 0x001fca00078e0002 */
[----:B------:R-:W-:Y:S01]  /*06a0*/  STG.E desc[UR4][R2.64], R5 ;  /* 0x0000000502007986 */ /* 0x000fe2000c101904 */
[----:B------:R-:W-:Y:S05]  /*06b0*/  EXIT ;  /* 0x000000000000794d */ /* 0x000fea0003800000 */
.L_x_3:
        /* <DEDUP_REMOVED lines=12> */
.L_x_29:


//--------------------- .text._ZN2cs3gpu22cuda_kernel_vector_divEPfS1_S1_j --------------------------
	.section	.text._ZN2cs3gpu22cuda_kernel_vector_divEPfS1_S1_j,"ax",@progbits
	.align	128
        .global         _ZN2cs3gpu22cuda_kernel_vector_divEPfS1_S1_j
        .type           _ZN2cs3gpu22cuda_kernel_vector_divEPfS1_S1_j,@function
        .size           _ZN2cs3gpu22cuda_kernel_vector_divEPfS1_S1_j,(.L_x_27 - _ZN2cs3gpu22cuda_kernel_vector_divEPfS1_S1_j)
        .other          _ZN2cs3gpu22cuda_kernel_vector_divEPfS1_S1_j,@"STO_CUDA_ENTRY STV_DEFAULT"
_ZN2cs3gpu22cuda_kernel_vector_divEPfS1_S1_j:
.text._ZN2cs3gpu22cuda_kernel_vector_divEPfS1_S1_j:
        /* <DEDUP_REMOVED lines=9> */
[----:B------:R-:W1:Y:S07]  /*0090*/  LDCU.64 UR4, c[0x0][0x358] ;  /* 0x00006b00ff0477ac */ /* 0x000e6e0008000a00 */
[----:B------:R-:W2:Y:S01]  /*00a0*/  LDC.64 R4, c[0x0][0x380] ;  /* 0x0000e000ff047b82 */ /* 0x000ea20000000a00 */
[----:B0-----:R-:W-:-:S05]  /*00b0*/  IMAD.WIDE.U32 R6, R2, 0x4, R6 ;  /* 0x0000000402067825 */ /* 0x001fca00078e0006 */
[----:B-1----:R-:W3:Y:S01]  /*00c0*/  LDG.E R3, desc[UR4][R6.64] ;  /* 0x0000000406037981 */ /* 0x002ee2000c1e1900 */
[----:B--2---:R-:W-:-:S05]  /*00d0*/  IMAD.WIDE.U32 R4, R2, 0x4, R4 ;  /* 0x0000000402047825 */ /* 0x004fca00078e0004 */
[----:B------:R-:W2:Y:S01]  /*00e0*/  LDG.E R0, desc[UR4][R4.64] ;  /* 0x0000000404007981 */ /* 0x000ea2000c1e1900 */
[----:B------:R-:W-:Y:S01]  /*00f0*/  BSSY.RECONVERGENT B0, `(.L_x_4) ;  /* 0x000000c000007945 */ /* 0x000fe20003800200 */
[----:B---3--:R-:W0:Y:S08]  /*0100*/  MUFU.RCP R8, R3 ;  /* 0x0000000300087308 */ /* 0x008e300000001000 */
[----:B--2---:R-:W1:Y:S01]  /*0110*/  FCHK P0, R0, R3 ;  /* 0x0000000300007302 */ /* 0x004e620000000000 */
[----:B0-----:R-:W-:-:S04]  /*0120*/  FFMA R9, -R3, R8, 1 ;  /* 0x3f80000003097423 */ /* 0x001fc80000000108 */
[----:B------:R-:W-:-:S04]  /*0130*/  FFMA R9, R8, R9, R8 ;  /* 0x0000000908097223 */ /* 0x000fc80000000008 */
[----:B------:R-:W-:-:S04]  /*0140*/  FFMA R8, R0, R9, RZ ;  /* 0x0000000900087223 */ /* 0x000fc800000000ff */
[----:B------:R-:W-:-:S04]  /*0150*/  FFMA R10, -R3, R8, R0 ;  /* 0x00000008030a7223 */ /* 0x000fc80000000100 */
[----:B------:R-:W-:Y:S01]  /*0160*/  FFMA R9, R9, R10, R8 ;  /* 0x0000000a09097223 */ /* 0x000fe20000000008 */
[----:B-1----:R-:W-:Y:S06]  /*0170*/  @!P0 BRA `(.L_x_5) ;  /* 0x00000000000c8947 */ /* 0x002fec0003800000 */
[----:B------:R-:W-:-:S07]  /*0180*/  MOV R4, 0x1a0 ;  /* 0x000001a000047802 */ /* 0x000fce0000000f00 */
[----:B------:R-:W-:Y:S05]  /*0190*/  CALL.REL.NOINC `($__internal_0_$__cuda_sm3x_div_rn_noftz_f32_slowpath) ;  /* 0x0000000000187944 */ /* 0x000fea0003c00000 */
[----:B------:R-:W-:-:S07]  /*01a0*/  IMAD.MOV.U32 R9, RZ, RZ, R0 ;  /* 0x000000ffff097224 */ /* 0x000fce00078e0000 */
.L_x_5:
[----:B------:R-:W-:Y:S05]  /*01b0*/  BSYNC.RECONVERGENT B0 ;  /* 0x0000000000007941 */ /* 0x000fea0003800200 */
.L_x_4:
[----:B------:R-:W0:Y:S02]  /*01c0*/  LDC.64 R4, c[0x0][0x390] ;  /* 0x0000e400ff047b82 */ /* 0x000e240000000a00 */
[----:B0-----:R-:W-:-:S05]  /*01d0*/  IMAD.WIDE.U32 R2, R2, 0x4, R4 ;  /* 0x0000000402027825 */ /* 0x001fca00078e0004 */
[----:B------:R-:W-:Y:S01]  /*01e0*/  STG.E desc[UR4][R2.64], R9 ;  /* 0x0000000902007986 */ /* 0x000fe2000c101904 */
[----:B------:R-:W-:Y:S05]  /*01f0*/  EXIT ;  /* 0x000000000000794d */ /* 0x000fea0003800000 */
        .weak           $__internal_0_$__cuda_sm3x_div_rn_noftz_f32_slowpath
        .type           $__internal_0_$__cuda_sm3x_div_rn_noftz_f32_slowpath,@function
        .size           $__internal_0_$__cuda_sm3x_div_rn_noftz_f32_slowpath,(.L_x_27 - $__internal_0_$__cuda_sm3x_div_rn_noftz_f32_slowpath)
$__internal_0_$__cuda_sm3x_div_rn_noftz_f32_slowpath:
[--C-:B------:R-:W-:Y:S01]  /*0200*/  SHF.R.U32.HI R6, RZ, 0x17, R3.reuse ;  /* 0x00000017ff067819 */ /* 0x100fe20000011603 */
[----:B------:R-:W-:Y:S01]  /*0210*/  BSSY.RECONVERGENT B1, `(.L_x_6) ;  /* 0x0000064000017945 */ /* 0x000fe20003800200 */
[--C-:B------:R-:W-:Y:S01]  /*0220*/  SHF.R.U32.HI R5, RZ, 0x17, R0.reuse ;  /* 0x00000017ff057819 */ /* 0x100fe20000011600 */
[----:B------:R-:W-:Y:S01]  /*0230*/  IMAD.MOV.U32 R7, RZ, RZ, R0 ;  /* 0x000000ffff077224 */ /* 0x000fe200078e0000 */
[----:B------:R-:W-:Y:S01]  /*0240*/  LOP3.LUT R6, R6, 0xff, RZ, 0xc0, !PT ;  /* 0x000000ff06067812 */ /* 0x000fe200078ec0ff */
[----:B------:R-:W-:Y:S01]  /*0250*/  IMAD.MOV.U32 R8, RZ, RZ, R3 ;  /* 0x000000ffff087224 */ /* 0x000fe200078e0003 */
[----:B------:R-:W-:-:S03]  /*0260*/  LOP3.LUT R5, R5, 0xff, RZ, 0xc0, !PT ;  /* 0x000000ff05057812 */ /* 0x000fc600078ec0ff */
[----:B------:R-:W-:Y:S02]  /*0270*/  VIADD R11, R6, 0xffffffff ;  /* 0xffffffff060b7836 */ /* 0x000fe40000000000 */
[----:B------:R-:W-:-:S03]  /*0280*/  VIADD R10, R5, 0xffffffff ;  /* 0xffffffff050a7836 */ /* 0x000fc60000000000 */
[----:B------:R-:W-:-:S04]  /*0290*/  ISETP.GT.U32.AND P0, PT, R11, 0xfd, PT ;  /* 0x000000fd0b00780c */ /* 0x000fc80003f04070 */
[----:B------:R-:W-:-:S13]  /*02a0*/  ISETP.GT.U32.OR P0, PT, R10, 0xfd, P0 ;  /* 0x000000fd0a00780c */ /* 0x000fda0000704470 */
[----:B------:R-:W-:Y:S01]  /*02b0*/  @!P0 IMAD.MOV.U32 R9, RZ, RZ, RZ ;  /* 0x000000ffff098224 */ /* 0x000fe200078e00ff */
[----:B------:R-:W-:Y:S06]  /*02c0*/  @!P0 BRA `(.L_x_7) ;  /* 0x00000000005c8947 */ /* 0x000fec0003800000 */
[----:B------:R-:W-:Y:S02]  /*02d0*/  FSETP.GTU.FTZ.AND P0, PT, |R0|, +INF , PT ;  /* 0x7f8000000000780b */ /* 0x000fe40003f1c200 */
[----:B------:R-:W-:-:S04]  /*02e0*/  FSETP.GTU.FTZ.AND P1, PT, |R3|, +INF , PT ;  /* 0x7f8000000300780b */ /* 0x000fc80003f3c200 */
[----:B------:R-:W-:-:S13]  /*02f0*/  PLOP3.LUT P0, PT, P0, P1, PT, 0xf8, 0x8f ;  /* 0x00000000008f781c */ /* 0x000fda0000703f70 */
[----:B------:R-:W-:Y:S05]  /*0300*/  @P0 BRA `(.L_x_8) ;  /* 0x00000004004c0947 */ /* 0x000fea0003800000 */
[----:B------:R-:W-:-:S13]  /*0310*/  LOP3.LUT P0, RZ, R8, 0x7fffffff, R7, 0xc8, !PT ;  /* 0x7fffffff08ff7812 */ /* 0x000fda000780c807 */
[----:B------:R-:W-:Y:S05]  /*0320*/  @!P0 BRA `(.L_x_9) ;  /* 0x00000004003c8947 */ /* 0x000fea0003800000 */
[C---:B------:R-:W-:Y:S02]  /*0330*/  FSETP.NEU.FTZ.AND P2, PT, |R0|.reuse, +INF , PT ;  /* 0x7f8000000000780b */ /* 0x040fe40003f5d200 */
[----:B------:R-:W-:Y:S02]  /*0340*/  FSETP.NEU.FTZ.AND P1, PT, |R3|, +INF , PT ;  /* 0x7f8000000300780b */ /* 0x000fe40003f3d200 */
[----:B------:R-:W-:-:S11]  /*0350*/  FSETP.NEU.FTZ.AND P0, PT, |R0|, +INF , PT ;  /* 0x7f8000000000780b */ /* 0x000fd60003f1d200 */
[----:B------:R-:W-:Y:S05]  /*0360*/  @!P1 BRA !P2, `(.L_x_9) ;  /* 0x00000004002c9947 */ /* 0x000fea0005000000 */
[----:B------:R-:W-:-:S04]  /*0370*/  LOP3.LUT P2, RZ, R7, 0x7fffffff, RZ, 0xc0, !PT ;  /* 0x7fffffff07ff7812 */ /* 0x000fc8000784c0ff */
[----:B------:R-:W-:-:S13]  /*0380*/  PLOP3.LUT P1, PT, P1, P2, PT, 0x2f, 0xf2 ;  /* 0x0000000000f2781c */ /* 0x000fda0000f24577 */
[----:B------:R-:W-:Y:S05]  /*0390*/  @P1 BRA `(.L_x_10) ;  /* 0x0000000400181947 */ /* 0x000fea0003800000 */
[----:B------:R-:W-:-:S04]  /*03a0*/  LOP3.LUT P1, RZ, R8, 0x7fffffff, RZ, 0xc0, !PT ;  /* 0x7fffffff08ff7812 */ /* 0x000fc8000782c0ff */
[----:B------:R-:W-:-:S13]  /*03b0*/  PLOP3.LUT P0, PT, P0, P1, PT, 0x2f, 0xf2 ;  /* 0x0000000000f2781c */ /* 0x000fda0000702577 */
[----:B------:R-:W-:Y:S05]  /*03c0*/  @P0 BRA `(.L_x_11) ;  /* 0x0000000400000947 */ /* 0x000fea0003800000 */
[----:B------:R-:W-:Y:S02]  /*03d0*/  ISETP.GE.AND P0, PT, R10, RZ, PT ;  /* 0x000000ff0a00720c */ /* 0x000fe40003f06270 */
[----:B------:R-:W-:-:S11]  /*03e0*/  ISETP.GE.AND P1, PT, R11, RZ, PT ;  /* 0x000000ff0b00720c */ /* 0x000fd60003f26270 */
[----:B------:R-:W-:Y:S02]  /*03f0*/  @P0 IMAD.MOV.U32 R9, RZ, RZ, RZ ;  /* 0x000000ffff090224 */ /* 0x000fe400078e00ff */
[----:B------:R-:W-:Y:S01]  /*0400*/  @!P0 FFMA R7, R0, 1.84467440737095516160e+19, RZ ;  /* 0x5f80000000078823 */ /* 0x000fe200000000ff */
[----:B------:R-:W-:Y:S02]  /*0410*/  @!P0 IMAD.MOV.U32 R9, RZ, RZ, -0x40 ;  /* 0xffffffc0ff098424 */ /* 0x000fe400078e00ff */
[----:B------:R-:W-:Y:S02]  /*0420*/  @!P1 FFMA R8, R3, 1.84467440737095516160e+19, RZ ;  /* 0x5f80000003089823 */ /* 0x000fe400000000ff */
[----:B------:R-:W-:-:S07]  /*0430*/  @!P1 VIADD R9, R9, 0x40 ;  /* 0x0000004009099836 */ /* 0x000fce0000000000 */
.L_x_7:
[----:B------:R-:W-:Y:S01]  /*0440*/  LEA R3, R6, 0xc0800000, 0x17 ;  /* 0xc080000006037811 */ /* 0x000fe200078eb8ff */
[----:B------:R-:W-:Y:S01]  /*0450*/  VIADD R5, R5, 0xffffff81 ;  /* 0xffffff8105057836 */ /* 0x000fe20000000000 */
[----:B------:R-:W-:Y:S03]  /*0460*/  BSSY.RECONVERGENT B2, `(.L_x_12) ;  /* 0x0000035000027945 */ /* 0x000fe60003800200 */
[----:B------:R-:W-:Y:S01]  /*0470*/  IMAD.IADD R3, R8, 0x1, -R3 ;  /* 0x0000000108037824 */ /* 0x000fe200078e0a03 */
[C---:B------:R-:W-:Y:S01]  /*0480*/  IADD3 R6, PT, PT, R5.reuse, 0x7f, -R6 ;  /* 0x0000007f05067810 */ /* 0x040fe20007ffe806 */
[----:B------:R-:W-:Y:S02]  /*0490*/  IMAD R0, R5, -0x800000, R7 ;  /* 0xff80000005007824 */ /* 0x000fe400078e0207 */
[----:B------:R-:W0:Y:S01]  /*04a0*/  MUFU.RCP R8, R3 ;  /* 0x0000000300087308 */ /* 0x000e220000001000 */
[----:B------:R-:W-:Y:S01]  /*04b0*/  FADD.FTZ R11, -R3, -RZ ;  /* 0x800000ff030b7221 */ /* 0x000fe20000010100 */
[----:B------:R-:W-:-:S03]  /*04c0*/  IMAD.IADD R6, R6, 0x1, R9 ;  /* 0x0000000106067824 */ /* 0x000fc600078e0209 */
[----:B0-----:R-:W-:-:S04]  /*04d0*/  FFMA R13, R8, R11, 1 ;  /* 0x3f800000080d7423 */ /* 0x001fc8000000000b */
[----:B------:R-:W-:-:S04]  /*04e0*/  FFMA R10, R8, R13, R8 ;  /* 0x0000000d080a7223 */ /* 0x000fc80000000008 */
[----:B------:R-:W-:-:S04]  /*04f0*/  FFMA R7, R0, R10, RZ ;  /* 0x0000000a00077223 */ /* 0x000fc800000000ff */
[----:B------:R-:W-:-:S04]  /*0500*/  FFMA R8, R11, R7, R0 ;  /* 0x000000070b087223 */ /* 0x000fc80000000000 */
[----:B------:R-:W-:-:S04]  /*0510*/  FFMA R7, R10, R8, R7 ;  /* 0x000000080a077223 */ /* 0x000fc80000000007 */
[----:B------:R-:W-:-:S04]  /*0520*/  FFMA R8, R11, R7, R0 ;  /* 0x000000070b087223 */ /* 0x000fc80000000000 */
[----:B------:R-:W-:-:S05]  /*0530*/  FFMA R0, R10, R8, R7 ;  /* 0x000000080a007223 */ /* 0x000fca0000000007 */
[----:B------:R-:W-:-:S04]  /*0540*/  SHF.R.U32.HI R3, RZ, 0x17, R0 ;  /* 0x00000017ff037819 */ /* 0x000fc80000011600 */
[----:B------:R-:W-:-:S05]  /*0550*/  LOP3.LUT R3, R3, 0xff, RZ, 0xc0, !PT ;  /* 0x000000ff03037812 */ /* 0x000fca00078ec0ff */
[----:B------:R-:W-:-:S04]  /*0560*/  IMAD.IADD R9, R3, 0x1, R6 ;  /* 0x0000000103097824 */ /* 0x000fc800078e0206 */
[----:B------:R-:W-:-:S05]  /*0570*/  VIADD R3, R9, 0xffffffff ;  /* 0xffffffff09037836 */ /* 0x000fca0000000000 */
[----:B------:R-:W-:-:S13]  /*0580*/  ISETP.GE.U32.AND P0, PT, R3, 0xfe, PT ;  /* 0x000000fe0300780c */ /* 0x000fda0003f06070 */
[----:B------:R-:W-:Y:S05]  /*0590*/  @!P0 BRA `(.L_x_13) ;  /* 0x0000000000808947 */ /* 0x000fea0003800000 */
[----:B------:R-:W-:-:S13]  /*05a0*/  ISETP.GT.AND P0, PT, R9, 0xfe, PT ;  /* 0x000000fe0900780c */ /* 0x000fda0003f04270 */
[----:B------:R-:W-:Y:S05]  /*05b0*/  @P0 BRA `(.L_x_14) ;  /* 0x00000000006c0947 */ /* 0x000fea0003800000 */
[----:B------:R-:W-:-:S13]  /*05c0*/  ISETP.GE.AND P0, PT, R9, 0x1, PT ;  /* 0x000000010900780c */ /* 0x000fda0003f06270 */
[----:B------:R-:W-:Y:S05]  /*05d0*/  @P0 BRA `(.L_x_15) ;  /* 0x0000000000740947 */ /* 0x000fea0003800000 */
[----:B------:R-:W-:Y:S02]  /*05e0*/  ISETP.GE.AND P0, PT, R9, -0x18, PT ;  /* 0xffffffe80900780c */ /* 0x000fe40003f06270 */
[----:B------:R-:W-:-:S11]  /*05f0*/  LOP3.LUT R0, R0, 0x80000000, RZ, 0xc0, !PT ;  /* 0x8000000000007812 */ /* 0x000fd600078ec0ff */
[----:B------:R-:W-:Y:S05]  /*0600*/  @!P0 BRA `(.L_x_15) ;  /* 0x0000000000688947 */ /* 0x000fea0003800000 */
[CCC-:B------:R-:W-:Y:S01]  /*0610*/  FFMA.RZ R3, R10.reuse, R8.reuse, R7.reuse ;  /* 0x000000080a037223 */ /* 0x1c0fe2000000c007 */
[CCC-:B------:R-:W-:Y:S01]  /*0620*/  FFMA.RM R6, R10.reuse, R8.reuse, R7.reuse ;  /* 0x000000080a067223 */ /* 0x1c0fe20000004007 */
[C---:B------:R-:W-:Y:S02]  /*0630*/  ISETP.NE.AND P2, PT, R9.reuse, RZ, PT ;  /* 0x000000ff0900720c */ /* 0x040fe40003f45270 */
[----:B------:R-:W-:Y:S02]  /*0640*/  ISETP.NE.AND P1, PT, R9, RZ, PT ;  /* 0x000000ff0900720c */ /* 0x000fe40003f25270 */
[----:B------:R-:W-:Y:S01]  /*0650*/  LOP3.LUT R5, R3, 0x7fffff, RZ, 0xc0, !PT ;  /* 0x007fffff03057812 */ /* 0x000fe200078ec0ff */
[----:B------:R-:W-:Y:S01]  /*0660*/  FFMA.RP R3, R10, R8, R7 ;  /* 0x000000080a037223 */ /* 0x000fe20000008007 */
[----:B------:R-:W-:Y:S02]  /*0670*/  VIADD R8, R9, 0x20 ;  /* 0x0000002009087836 */ /* 0x000fe40000000000 */
[----:B------:R-:W-:Y:S01]  /*0680*/  LOP3.LUT R5, R5, 0x800000, RZ, 0xfc, !PT ;  /* 0x0080000005057812 */ /* 0x000fe200078efcff */
[----:B------:R-:W-:Y:S01]  /*0690*/  IMAD.MOV R7, RZ, RZ, -R9 ;  /* 0x000000ffff077224 */ /* 0x000fe200078e0a09 */
[----:B------:R-:W-:-:S02]  /*06a0*/  FSETP.NEU.FTZ.AND P0, PT, R3, R6, PT ;  /* 0x000000060300720b */ /* 0x000fc40003f1d000 */
[----:B------:R-:W-:Y:S02]  /*06b0*/  SHF.L.U32 R8, R5, R8, RZ ;  /* 0x0000000805087219 */ /* 0x000fe400000006ff */
[----:B------:R-:W-:Y:S02]  /*06c0*/  SEL R6, R7, RZ, P2 ;  /* 0x000000ff07067207 */ /* 0x000fe40001000000 */
[----:B------:R-:W-:Y:S02]  /*06d0*/  ISETP.NE.AND P1, PT, R8, RZ, P1 ;  /* 0x000000ff0800720c */ /* 0x000fe40000f25270 */
[----:B------:R-:W-:Y:S02]  /*06e0*/  SHF.R.U32.HI R6, RZ, R6, R5 ;  /* 0x00000006ff067219 */ /* 0x000fe40000011605 */
[----:B------:R-:W-:Y:S02]  /*06f0*/  PLOP3.LUT P0, PT, P0, P1, PT, 0xf8, 0x8f ;  /* 0x00000000008f781c */ /* 0x000fe40000703f70 */
[----:B------:R-:W-:-:S02]  /*0700*/  SHF.R.U32.HI R8, RZ, 0x1, R6 ;  /* 0x00000001ff087819 */ /* 0x000fc40000011606 */
[----:B------:R-:W-:-:S04]  /*0710*/  SEL R3, RZ, 0x1, !P0 ;  /* 0x00000001ff037807 */ /* 0x000fc80004000000 */
[----:B------:R-:W-:-:S04]  /*0720*/  LOP3.LUT R3, R3, 0x1, R8, 0xf8, !PT ;  /* 0x0000000103037812 */ /* 0x000fc800078ef808 */
[----:B------:R-:W-:-:S05]  /*0730*/  LOP3.LUT R3, R3, R6, RZ, 0xc0, !PT ;  /* 0x0000000603037212 */ /* 0x000fca00078ec0ff */
[----:B------:R-:W-:-:S05]  /*0740*/  IMAD.IADD R3, R8, 0x1, R3 ;  /* 0x0000000108037824 */ /* 0x000fca00078e0203 */
[----:B------:R-:W-:Y:S01]  /*0750*/  LOP3.LUT R0, R3, R0, RZ, 0xfc, !PT ;  /* 0x0000000003007212 */ /* 0x000fe200078efcff */
[----:B------:R-:W-:Y:S06]  /*0760*/  BRA `(.L_x_15) ;  /* 0x0000000000107947 */ /* 0x000fec0003800000 */
.L_x_14:
[----:B------:R-:W-:-:S04]  /*0770*/  LOP3.LUT R0, R0, 0x80000000, RZ, 0xc0, !PT ;  /* 0x8000000000007812 */ /* 0x000fc800078ec0ff */
[----:B------:R-:W-:Y:S01]  /*0780*/  LOP3.LUT R0, R0, 0x7f800000, RZ, 0xfc, !PT ;  /* 0x7f80000000007812 */ /* 0x000fe200078efcff */
[----:B------:R-:W-:Y:S06]  /*0790*/  BRA `(.L_x_15) ;  /* 0x0000000000047947 */ /* 0x000fec0003800000 */
.L_x_13:
[----:B------:R-:W-:-:S07]  /*07a0*/  IMAD R0, R6, 0x800000, R0 ;  /* 0x0080000006007824 */ /* 0x000fce00078e0200 */
.L_x_15:
[----:B------:R-:W-:Y:S05]  /*07b0*/  BSYNC.RECONVERGENT B2 ;  /* 0x0000000000027941 */ /* 0x000fea0003800200 */
.L_x_12:
[----:B------:R-:W-:Y:S05]  /*07c0*/  BRA `(.L_x_16) ;  /* 0x0000000000207947 */ /* 0x000fea0003800000 */
.L_x_11:
[----:B------:R-:W-:-:S04]  /*07d0*/  LOP3.LUT R0, R8, 0x80000000, R7, 0x48, !PT ;  /* 0x8000000008007812 */ /* 0x000fc800078e4807 */
[----:B------:R-:W-:Y:S01]  /*07e0*/  LOP3.LUT R0, R0, 0x7f800000, RZ, 0xfc, !PT ;  /* 0x7f80000000007812 */ /* 0x000fe200078efcff */
[----:B------:R-:W-:Y:S06]  /*07f0*/  BRA `(.L_x_16) ;  /* 0x0000000000147947 */ /* 0x000fec0003800000 */
.L_x_10:
[----:B------:R-:W-:Y:S01]  /*0800*/  LOP3.LUT R0, R8, 0x80000000, R7, 0x48, !PT ;  /* 0x8000000008007812 */ /* 0x000fe200078e4807 */
[----:B------:R-:W-:Y:S06]  /*0810*/  BRA `(.L_x_16) ;  /* 0x00000000000c7947 */ /* 0x000fec0003800000 */
.L_x_9:
[----:B------:R-:W0:Y:S01]  /*0820*/  MUFU.RSQ R0, -QNAN ;  /* 0xffc0000000007908 */ /* 0x000e220000001400 */
[----:B------:R-:W-:Y:S05]  /*0830*/  BRA `(.L_x_16) ;  /* 0x0000000000047947 */ /* 0x000fea0003800000 */
.L_x_8:
[----:B------:R-:W-:-:S07]  /*0840*/  FADD.FTZ R0, R0, R3 ;  /* 0x0000000300007221 */ /* 0x000fce0000010000 */
.L_x_16:
[----:B------:R-:W-:Y:S05]  /*0850*/  BSYNC.RECONVERGENT B1 ;  /* 0x0000000000017941 */ /* 0x000fea0003800200 */
.L_x_6:
[----:B------:R-:W-:-:S04]  /*0860*/  IMAD.MOV.U32 R5, RZ, RZ, 0x0 ;  /* 0x00000000ff057424 */ /* 0x000fc800078e00ff */
[----:B0-----:R-:W-:Y:S05]  /*0870*/  RET.REL.NODEC R4 `(_ZN2cs3gpu22cuda_kernel_vector_divEPfS1_S1_j) ;  /* 0xfffffff404e07950 */ /* 0x001fea0003c3ffff */
.L_x_17:
        /* <DEDUP_REMOVED lines=16> */
.L_x_27:


//--------------------- .text._ZN2cs3gpu23cuda_kernel_vector_multEPfS1_S1_j --------------------------
	.section	.text._ZN2cs3gpu23cuda_kernel_vector_multEPfS1_S1_j,"ax",@progbits
	.align	128
        .global         _ZN2cs3gpu23cuda_kernel_vector_multEPfS1_S1_j
        .type           _ZN2cs3gpu23cuda_kernel_vector_multEPfS1_S1_j,@function
        .size           _ZN2cs3gpu23cuda_kernel_vector_multEPfS1_S1_j,(.L_x_31 - _ZN2cs3gpu23cuda_kernel_vector_multEPfS1_S1_j)
        .other          _ZN2cs3gpu23cuda_kernel_vector_multEPfS1_S1_j,@"STO_CUDA_ENTRY STV_DEFAULT"
_ZN2cs3gpu23cuda_kernel_vector_multEPfS1_S1_j:
.text._ZN2cs3gpu23cuda_kernel_vector_multEPfS1_S1_j:
        /* <DEDUP_REMOVED lines=10> */
[----:B------:R-:W2:Y:S08]  /*00a0*/  LDC.64 R4, c[0x0][0x388] ;  /* 0x0000e200ff047b82 */ /* 0x000eb00000000a00 */
[----:B------:R-:W3:Y:S01]  /*00b0*/  LDC.64 R6, c[0x0][0x390] ;  /* 0x0000e400ff067b82 */ /* 0x000ee20000000a00 */
[----:B0-----:R-:W-:-:S06]  /*00c0*/  IMAD.WIDE.U32 R2, R9, 0x4, R2 ;  /* 0x0000000409027825 */ /* 0x001fcc00078e0002 */
[----:B-1----:R-:W4:Y:S01]  /*00d0*/  LDG.E R2, desc[UR4][R2.64] ;  /* 0x0000000402027981 */ /* 0x002f22000c1e1900 */
[----:B--2---:R-:W-:-:S06]  /*00e0*/  IMAD.WIDE.U32 R4, R9, 0x4, R4 ;  /* 0x0000000409047825 */ /* 0x004fcc00078e0004 */
[----:B------:R-:W4:Y:S01]  /*00f0*/  LDG.E R5, desc[UR4][R4.64] ;  /* 0x0000000404057981 */ /* 0x000f22000c1e1900 */
[----:B---3--:R-:W-:-:S04]  /*0100*/  IMAD.WIDE.U32 R6, R9, 0x4, R6 ;  /* 0x0000000409067825 */ /* 0x008fc800078e0006 */
[----:B----4-:R-:W-:-:S05]  /*0110*/  FMUL R9, R2, R5 ;  /* 0x0000000502097220 */ /* 0x010fca0000400000 */
[----:B------:R-:W-:Y:S01]  /*0120*/  STG.E desc[UR4][R6.64], R9 ;  /* 0x0000000906007986 */ /* 0x000fe2000c101904 */
[----:B------:R-:W-:Y:S05]  /*0130*/  EXIT ;  /* 0x000000000000794d */ /* 0x000fea0003800000 */
.L_x_18:
        /* <DEDUP_REMOVED lines=12> */
.L_x_31:


//--------------------- .text._ZN2cs3gpu27cuda_kernel_matrix_sum_rowsEPfS1_jj --------------------------
	.section	.text._ZN2cs3gpu27cuda_kernel_matrix_sum_rowsEPfS1_jj,"ax",@progbits
	.align	128
        .global         _ZN2cs3gpu27cuda_kernel_matrix_sum_rowsEPfS1_jj
        .type           _ZN2cs3gpu27cuda_kernel_matrix_sum_rowsEPfS1_jj,@function
        .size           _ZN2cs3gpu27cuda_kernel_matrix_sum_rowsEPfS1_jj,(.L_x_32 - _ZN2cs3gpu27cuda_kernel_matrix_sum_rowsEPfS1_jj)
        .other          _ZN2cs3gpu27cuda_kernel_matrix_sum_rowsEPfS1_jj,@"STO_CUDA_ENTRY STV_DEFAULT"
_ZN2cs3gpu27cuda_kernel_matrix_sum_rowsEPfS1_jj:
.text._ZN2cs3gpu27cuda_kernel_matrix_sum_rowsEPfS1_jj:
[----:B------:R-:W-:Y:S01]  /*0000*/  LDC R1, c[0x0][0x37c] ;  /* 0x0000df00ff017b82 */ /* 0x000fe20000000800 */
[----:B------:R-:W0:Y:S07]  /*0010*/  S2R R5, SR_TID.X ;  /* 0x0000000000057919 */ /* 0x000e2e0000002100 */
[----:B------:R-:W1:Y:S01]  /*0020*/  S2UR UR5, SR_CTAID.X ;  /* 0x00000000000579c3 */ /* 0x000e620000002500 */
[----:B------:R-:W1:Y:S07]  /*0030*/  LDCU UR4, c[0x0][0x360] ;  /* 0x00006c00ff0477ac */ /* 0x000e6e0008000800 */
[----:B------:R-:W2:Y:S01]  /*0040*/  LDC R0, c[0x0][0x394] ;  /* 0x0000e500ff007b82 */ /* 0x000ea20000000800 */
[----:B-1----:R-:W-:-:S06]  /*0050*/  UIMAD UR5, UR5, UR4, URZ ;  /* 0x00000004050572a4 */ /* 0x002fcc000f8e02ff */
[----:B0-----:R-:W-:-:S04]  /*0060*/  IADD3 R3, PT, PT, R5, UR5, RZ ;  /* 0x0000000505037c10 */ /* 0x001fc8000fffe0ff */
[----:B--2---:R-:W-:-:S13]  /*0070*/  ISETP.GE.U32.AND P0, PT, R3, R0, PT ;  /* 0x000000000300720c */ /* 0x004fda0003f06070 */
[----:B------:R-:W-:Y:S05]  /*0080*/  @P0 EXIT ;  /* 0x000000000000094d */ /* 0x000fea0003800000 */
[----:B------:R-:W0:Y:S01]  /*0090*/  LDCU UR6, c[0x0][0x390] ;  /* 0x00007200ff0677ac */ /* 0x000e220008000800 */
[----:B------:R-:W-:Y:S01]  /*00a0*/  HFMA2 R16, -RZ, RZ, 0, 0 ;  /* 0x00000000ff107431 */ /* 0x000fe200000001ff */
[----:B------:R-:W1:Y:S01]  /*00b0*/  LDCU.64 UR10, c[0x0][0x358] ;  /* 0x00006b00ff0a77ac */ /* 0x000e620008000a00 */
[----:B0-----:R-:W-:-:S09]  /*00c0*/  UISETP.NE.AND UP0, UPT, UR6, URZ, UPT ;  /* 0x000000ff0600728c */ /* 0x001fd2000bf05270 */
[----:B-1----:R-:W-:Y:S05]  /*00d0*/  BRA.U !UP0, `(.L_x_19) ;  /* 0x0000000908987547 */ /* 0x002fea000b800000 */
[----:B------:R-:W-:Y:S01]  /*00e0*/  UISETP.GE.U32.AND UP1, UPT, UR6, 0x10, UPT ;  /* 0x000000100600788c */ /* 0x000fe2000bf26070 */
[----:B------:R-:W-:Y:S01]  /*00f0*/  MOV R16, RZ ;  /* 0x000000ff00107202 */ /* 0x000fe20000000f00 */
[----:B------:R-:W-:Y:S01]  /*0100*/  ULOP3.LUT UR7, UR6, 0xf, URZ, 0xc0, !UPT ;  /* 0x0000000f06077892 */ /* 0x000fe2000f8ec0ff */
[----:B------:R-:W-:-:S03]  /*0110*/  UMOV UR4, URZ ;  /* 0x000000ff00047c82 */ /* 0x000fc60008000000 */
[----:B------:R-:W-:-:S03]  /*0120*/  UISETP.NE.AND UP0, UPT, UR7, URZ, UPT ;  /* 0x000000ff0700728c */ /* 0x000fc6000bf05270 */
[----:B------:R-:W-:Y:S08]  /*0130*/  BRA.U !UP1, `(.L_x_20) ;  /* 0x00000005095c7547 */ /* 0x000ff0000b800000 */
[----:B------:R-:W0:Y:S01]  /*0140*/  LDC.64 R22, c[0x0][0x380] ;  /* 0x0000e000ff167b82 */ /* 0x000e220000000a00 */
[----:B------:R-:W-:Y:S01]  /*0150*/  ULOP3.LUT UR4, UR6, 0xfffffff0, URZ, 0xc0, !UPT ;  /* 0xfffffff006047892 */ /* 0x000fe2000f8ec0ff */
[C---:B------:R-:W-:Y:S01]  /*0160*/  IADD3 R5, PT, PT, R0.reuse, UR5, R5 ;  /* 0x0000000500057c10 */ /* 0x040fe2000fffe005 */
[C-C-:B------:R-:W-:Y:S01]  /*0170*/  IMAD R9, R0.reuse, 0x3, R3.reuse ;  /* 0x0000000300097824 */ /* 0x140fe200078e0203 */
[CC--:B------:R-:W-:Y:S01]  /*0180*/  LEA R7, R0.reuse, R3.reuse, 0x1 ;  /* 0x0000000300077211 */ /* 0x0c0fe200078e08ff */
[C-C-:B------:R-:W-:Y:S01]  /*0190*/  IMAD R13, R0.reuse, 0x5, R3.reuse ;  /* 0x00000005000d7824 */ /* 0x140fe200078e0203 */
[CC--:B------:R-:W-:Y:S01]  /*01a0*/  LEA R11, R0.reuse, R3.reuse, 0x2 ;  /* 0x00000003000b7211 */ /* 0x0c0fe200078e10ff */
[C-C-:B------:R-:W-:Y:S01]  /*01b0*/  IMAD R15, R0.reuse, 0x6, R3.reuse ;  /* 0x00000006000f7824 */ /* 0x140fe200078e0203 */
[CC--:B------:R-:W-:Y:S01]  /*01c0*/  LEA R19, R0.reuse, R3.reuse, 0x3 ;  /* 0x0000000300137211 */ /* 0x0c0fe200078e18ff */
[C-C-:B------:R-:W-:Y:S01]  /*01d0*/  IMAD R17, R0.reuse, 0x7, R3.reuse ;  /* 0x0000000700117824 */ /* 0x140fe200078e0203 */
[----:B------:R-:W-:Y:S01]  /*01e0*/  MOV R16, RZ ;  /* 0x000000ff00107202 */ /* 0x000fe20000000f00 */
[C-C-:B------:R-:W-:Y:S01]  /*01f0*/  IMAD R21, R0.reuse, 0x9, R3.reuse ;  /* 0x0000000900157824 */ /* 0x140fe200078e0203 */
[----:B------:R-:W-:Y:S01]  /*0200*/  MOV R12, R3 ;  /* 0x00000003000c7202 */ /* 0x000fe20000000f00 */
[C-C-:B------:R-:W-:Y:S01]  /*0210*/  IMAD R29, R0.reuse, 0xa, R3.reuse ;  /* 0x0000000a001d7824 */ /* 0x140fe200078e0203 */
[----:B------:R-:W-:Y:S01]  /*0220*/  UIADD3 UR8, UPT, UPT, -UR4, URZ, URZ ;  /* 0x000000ff04087290 */ /* 0x000fe2000fffe1ff */
[----:B------:R-:W-:-:S02]  /*0230*/  IMAD R2, R0, 0xb, R3 ;  /* 0x0000000b00027824 */ /* 0x000fc400078e0203 */
[C-C-:B------:R-:W-:Y:S02]  /*0240*/  IMAD R4, R0.reuse, 0xc, R3.reuse ;  /* 0x0000000c00047824 */ /* 0x140fe400078e0203 */
[C-C-:B------:R-:W-:Y:S02]  /*0250*/  IMAD R6, R0.reuse, 0xd, R3.reuse ;  /* 0x0000000d00067824 */ /* 0x140fe400078e0203 */
[C-C-:B------:R-:W-:Y:S02]  /*0260*/  IMAD R8, R0.reuse, 0xe, R3.reuse ;  /* 0x0000000e00087824 */ /* 0x140fe400078e0203 */
[----:B------:R-:W-:-:S07]  /*0270*/  IMAD R10, R0, 0xf, R3 ;  /* 0x0000000f000a7824 */ /* 0x000fce00078e0203 */
.L_x_21:
[----:B0-----:R-:W-:-:S04]  /*0280*/  IMAD.WIDE.U32 R24, R12, 0x4, R22 ;  /* 0x000000040c187825 */ /* 0x001fc800078e0016 */
[--C-:B------:R-:W-:Y:S01]  /*0290*/  IMAD.WIDE.U32 R26, R5, 0x4, R22.reuse ;  /* 0x00000004051a7825 */ /* 0x100fe200078e0016 */
[----:B------:R0:W2:Y:S04]  /*02a0*/  LDG.E R18, desc[UR10][R24.64] ;  /* 0x0000000a18127981 */ /* 0x0000a8000c1e1900 */
[----:B------:R-:W3:Y:S01]  /*02b0*/  LDG.E R14, desc[UR10][R26.64] ;  /* 0x0000000a1a0e7981 */ /* 0x000ee2000c1e1900 */
[----:B0-----:R-:W-:-:S05]  /*02c0*/  IMAD.WIDE.U32 R24, R7, 0x4, R22 ;  /* 0x0000000407187825 */ /* 0x001fca00078e0016 */
[----:B------:R0:W4:Y:S02]  /*02d0*/  LDG.E R20, desc[UR10][R24.64] ;  /* 0x0000000a18147981 */ /* 0x000124000c1e1900 */
[----:B0-----:R-:W-:-:S05]  /*02e0*/  IMAD.WIDE.U32 R24, R9, 0x4, R22 ;  /* 0x0000000409187825 */ /* 0x001fca00078e0016 */
[----:B------:R0:W5:Y:S01]  /*02f0*/  LDG.E R28, desc[UR10][R24.64] ;  /* 0x0000000a181c7981 */ /* 0x000162000c1e1900 */
[----:B------:R-:W-:-:S04]  /*0300*/  IMAD.WIDE.U32 R26, R11, 0x4, R22 ;  /* 0x000000040b1a7825 */ /* 0x000fc800078e0016 */
[----:B0-----:R-:W-:-:S04]  /*0310*/  IMAD.WIDE.U32 R24, R13, 0x4, R22 ;  /* 0x000000040d187825 */ /* 0x001fc800078e0016 */
[----:B--2---:R-:W-:Y:S02]  /*0320*/  FADD R18, R18, R16 ;  /* 0x0000001012127221 */ /* 0x004fe40000000000 */
[----:B------:R-:W2:Y:S02]  /*0330*/  LDG.E R16, desc[UR10][R24.64] ;  /* 0x0000000a18107981 */ /* 0x000ea4000c1e1900 */
[----:B---3--:R-:W-:Y:S02]  /*0340*/  FADD R18, R18, R14 ;  /* 0x0000000e12127221 */ /* 0x008fe40000000000 */
[----:B------:R0:W3:Y:S02]  /*0350*/  LDG.E R14, desc[UR10][R26.64] ;  /* 0x0000000a1a0e7981 */ /* 0x0000e4000c1e1900 */
[----:B----4-:R-:W-:Y:S01]  /*0360*/  FADD R20, R18, R20 ;  /* 0x0000001412147221 */ /* 0x010fe20000000000 */
[----:B0-----:R-:W-:-:S05]  /*0370*/  IMAD.WIDE.U32 R26, R15, 0x4, R22 ;  /* 0x000000040f1a7825 */ /* 0x001fca00078e0016 */
[----:B------:R0:W4:Y:S01]  /*0380*/  LDG.E R18, desc[UR10][R26.64] ;  /* 0x0000000a1a127981 */ /* 0x000122000c1e1900 */
[----:B------:R-:W-:-:S04]  /*0390*/  IMAD.WIDE.U32 R24, R17, 0x4, R22 ;  /* 0x0000000411187825 */ /* 0x000fc800078e0016 */
[----:B-----5:R-:W-:Y:S02]  /*03a0*/  FADD R28, R20, R28 ;  /* 0x0000001c141c7221 */ /* 0x020fe40000000000 */
[----:B------:R1:W5:Y:S01]  /*03b0*/  LDG.E R20, desc[UR10][R24.64] ;  /* 0x0000000a18147981 */ /* 0x000362000c1e1900 */
[----:B0-----:R-:W-:-:S04]  /*03c0*/  IMAD.WIDE.U32 R26, R21, 0x4, R22 ;  /* 0x00000004151a7825 */ /* 0x001fc800078e0016 */
[----:B-1----:R-:W-:-:S04]  /*03d0*/  IMAD.WIDE.U32 R24, R19, 0x4, R22 ;  /* 0x0000000413187825 */ /* 0x002fc800078e0016 */
[----:B---3--:R-:W-:-:S04]  /*03e0*/  FADD R14, R28, R14 ;  /* 0x0000000e1c0e7221 */ /* 0x008fc80000000000 */
[----:B--2---:R-:W-:Y:S02]  /*03f0*/  FADD R16, R14, R16 ;  /* 0x000000100e107221 */ /* 0x004fe40000000000 */
[----:B------:R0:W2:Y:S02]  /*0400*/  LDG.E R14, desc[UR10][R24.64] ;  /* 0x0000000a180e7981 */ /* 0x0000a4000c1e1900 */
[----:B----4-:R-:W-:Y:S02]  /*0410*/  FADD R16, R16, R18 ;  /* 0x0000001210107221 */ /* 0x010fe40000000000 */
[----:B------:R1:W3:Y:S01]  /*0420*/  LDG.E R18, desc[UR10][R26.64] ;  /* 0x0000000a1a127981 */ /* 0x0002e2000c1e1900 */
[----:B0-----:R-:W-:-:S04]  /*0430*/  IMAD.WIDE.U32 R24, R2, 0x4, R22 ;  /* 0x0000000402187825 */ /* 0x001fc800078e0016 */
[----:B-1----:R-:W-:-:S04]  /*0440*/  IMAD.WIDE.U32 R26, R29, 0x4, R22 ;  /* 0x000000041d1a7825 */ /* 0x002fc800078e0016 */
[----:B-----5:R-:W-:Y:S02]  /*0450*/  FADD R20, R16, R20 ;  /* 0x0000001410147221 */ /* 0x020fe40000000000 */
[----:B------:R0:W4:Y:S04]  /*0460*/  LDG.E R16, desc[UR10][R24.64] ;  /* 0x0000000a18107981 */ /* 0x000128000c1e1900 */
[----:B------:R1:W5:Y:S01]  /*0470*/  LDG.E R28, desc[UR10][R26.64] ;  /* 0x0000000a1a1c7981 */ /* 0x000362000c1e1900 */
[----:B0-----:R-:W-:-:S04]  /*0480*/  IMAD.WIDE.U32 R24, R4, 0x4, R22 ;  /* 0x0000000404187825 */ /* 0x001fc800078e0016 */
[----:B-1----:R-:W-:-:S04]  /*0490*/  IMAD.WIDE.U32 R26, R6, 0x4, R22 ;  /* 0x00000004061a7825 */ /* 0x002fc800078e0016 */
[----:B--2---:R-:W-:Y:S02]  /*04a0*/  FADD R14, R20, R14 ;  /* 0x0000000e140e7221 */ /* 0x004fe40000000000 */
[----:B------:R0:W2:Y:S02]  /*04b0*/  LDG.E R20, desc[UR10][R26.64] ;  /* 0x0000000a1a147981 */ /* 0x0000a4000c1e1900 */
[----:B---3--:R-:W-:Y:S02]  /*04c0*/  FADD R18, R14, R18 ;  /* 0x000000120e127221 */ /* 0x008fe40000000000 */
[----:B------:R1:W3:Y:S01]  /*04d0*/  LDG.E R14, desc[UR10][R24.64] ;  /* 0x0000000a180e7981 */ /* 0x0002e2000c1e1900 */
[----:B0-----:R-:W-:-:S04]  /*04e0*/  IMAD.WIDE.U32 R26, R8, 0x4, R22 ;  /* 0x00000004081a7825 */ /* 0x001fc800078e0016 */
[----:B-1----:R-:W-:-:S04]  /*04f0*/  IMAD.WIDE.U32 R24, R10, 0x4, R22 ;  /* 0x000000040a187825 */ /* 0x002fc800078e0016 */
[----:B-----5:R-:W-:Y:S02]  /*0500*/  FADD R18, R18, R28 ;  /* 0x0000001c12127221 */ /* 0x020fe40000000000 */
[----:B------:R-:W5:Y:S02]  /*0510*/  LDG.E R28, desc[UR10][R24.64] ;  /* 0x0000000a181c7981 */ /* 0x000f64000c1e1900 */
[----:B----4-:R-:W-:Y:S02]  /*0520*/  FADD R16, R18, R16 ;  /* 0x0000001012107221 */ /* 0x010fe40000000000 */
[----:B------:R-:W4:Y:S01]  /*0530*/  LDG.E R18, desc[UR10][R26.64] ;  /* 0x0000000a1a127981 */ /* 0x000f22000c1e1900 */
[----:B------:R-:W-:-:S04]  /*0540*/  UIADD3 UR8, UPT, UPT, UR8, 0x10, URZ ;  /* 0x0000001008087890 */ /* 0x000fc8000fffe0ff */
[----:B------:R-:W-:Y:S01]  /*0550*/  UISETP.NE.AND UP1, UPT, UR8, URZ, UPT ;  /* 0x000000ff0800728c */ /* 0x000fe2000bf25270 */
[C---:B------:R-:W-:Y:S02]  /*0560*/  LEA R12, R0.reuse, R12, 0x4 ;  /* 0x0000000c000c7211 */ /* 0x040fe400078e20ff */
[C---:B------:R-:W-:Y:S02]  /*0570*/  LEA R5, R0.reuse, R5, 0x4 ;  /* 0x0000000500057211 */ /* 0x040fe400078e20ff */
[C---:B------:R-:W-:Y:S02]  /*0580*/  LEA R7, R0.reuse, R7, 0x4 ;  /* 0x0000000700077211 */ /* 0x040fe400078e20ff */
[C---:B------:R-:W-:Y:S02]  /*0590*/  LEA R9, R0.reuse, R9, 0x4 ;  /* 0x0000000900097211 */ /* 0x040fe400078e20ff */
[C---:B------:R-:W-:Y:S02]  /*05a0*/  LEA R11, R0.reuse, R11, 0x4 ;  /* 0x0000000b000b7211 */ /* 0x040fe400078e20ff */
[----:B------:R-:W-:-:S02]  /*05b0*/  LEA R13, R0, R13, 0x4 ;  /* 0x0000000d000d7211 */ /* 0x000fc400078e20ff */
        /* <DEDUP_REMOVED lines=9> */
[----:B------:R-:W-:Y:S01]  /*0650*/  LEA R10, R0, R10, 0x4 ;  /* 0x0000000a000a7211 */ /* 0x000fe200078e20ff */
[----:B---3--:R-:W-:-:S04]  /*0660*/  FADD R14, R16, R14 ;  /* 0x0000000e100e7221 */ /* 0x008fc80000000000 */
[----:B--2---:R-:W-:-:S04]  /*0670*/  FADD R14, R14, R20 ;  /* 0x000000140e0e7221 */ /* 0x004fc80000000000 */
[----:B----4-:R-:W-:-:S04]  /*0680*/  FADD R14, R14, R18 ;  /* 0x000000120e0e7221 */ /* 0x010fc80000000000 */
[----:B-----5:R-:W-:Y:S01]  /*0690*/  FADD R16, R14, R28 ;  /* 0x0000001c0e107221 */ /* 0x020fe20000000000 */
[----:B------:R-:W-:Y:S06]  /*06a0*/  BRA.U UP1, `(.L_x_21) ;  /* 0xfffffff901f47547 */ /* 0x000fec000b83ffff */
.L_x_20:
[----:B------:R-:W-:Y:S05]  /*06b0*/  BRA.U !UP0, `(.L_x_19) ;  /* 0x0000000508207547 */ /* 0x000fea000b800000 */
[----:B------:R-:W-:Y:S02]  /*06c0*/  UISETP.GE.U32.AND UP0, UPT, UR7, 0x8, UPT ;  /* 0x000000080700788c */ /* 0x000fe4000bf06070 */
[----:B------:R-:W-:-:S04]  /*06d0*/  ULOP3.LUT UR8, UR6, 0x7, URZ, 0xc0, !UPT ;  /* 0x0000000706087892 */ /* 0x000fc8000f8ec0ff */
[----:B------:R-:W-:-:S03]  /*06e0*/  UISETP.NE.AND UP1, UPT, UR8, URZ, UPT ;  /* 0x000000ff0800728c */ /* 0x000fc6000bf25270 */
[----:B------:R-:W-:Y:S08]  /*06f0*/  BRA.U !UP0, `(.L_x_22) ;  /* 0x0000000108887547 */ /* 0x000ff0000b800000 */
[----:B------:R-:W0:Y:S01]  /*0700*/  LDC.64 R4, c[0x0][0x380] ;  /* 0x0000e000ff047b82 */ /* 0x000e220000000a00 */
[----:B------:R-:W-:-:S05]  /*0710*/  IMAD R7, R0, UR4, R3 ;  /* 0x0000000400077c24 */ /* 0x000fca000f8e0203 */
[----:B------:R-:W-:-:S04]  /*0720*/  IADD3 R9, PT, PT, R7, R0, RZ ;  /* 0x0000000007097210 */ /* 0x000fc80007ffe0ff */
[----:B------:R-:W-:-:S04]  /*0730*/  IADD3 R11, PT, PT, R9, R0, RZ ;  /* 0x00000000090b7210 */ /* 0x000fc80007ffe0ff */
[----:B------:R-:W-:Y:S01]  /*0740*/  IADD3 R13, PT, PT, R11, R0, RZ ;  /* 0x000000000b0d7210 */ /* 0x000fe20007ffe0ff */
[----:B0-----:R-:W-:-:S04]  /*0750*/  IMAD.WIDE.U32 R6, R7, 0x4, R4 ;  /* 0x0000000407067825 */ /* 0x001fc800078e0004 */
[--C-:B------:R-:W-:Y:S02]  /*0760*/  IMAD.WIDE.U32 R8, R9, 0x4, R4.reuse ;  /* 0x0000000409087825 */ /* 0x100fe400078e0004 */
[----:B------:R-:W2:Y:S02]  /*0770*/  LDG.E R7, desc[UR10][R6.64] ;  /* 0x0000000a06077981 */ /* 0x000ea4000c1e1900 */
[--C-:B------:R-:W-:Y:S01]  /*0780*/  IMAD.WIDE.U32 R10, R11, 0x4, R4.reuse ;  /* 0x000000040b0a7825 */ /* 0x100fe200078e0004 */
[CC--:B------:R-:W-:Y:S01]  /*0790*/  IADD3 R15, PT, PT, R13.reuse, R0.reuse, RZ ;  /* 0x000000000d0f7210 */ /* 0x0c0fe20007ffe0ff */
[----:B------:R0:W3:Y:S02]  /*07a0*/  LDG.E R2, desc[UR10][R8.64] ;  /* 0x0000000a08027981 */ /* 0x0000e4000c1e1900 */
[--C-:B------:R-:W-:Y:S01]  /*07b0*/  IMAD.WIDE.U32 R12, R13, 0x4, R4.reuse ;  /* 0x000000040d0c7825 */ /* 0x100fe200078e0004 */
[CC--:B------:R-:W-:Y:S01]  /*07c0*/  IADD3 R19, PT, PT, R15.reuse, R0.reuse, RZ ;  /* 0x000000000f137210 */ /* 0x0c0fe20007ffe0ff */
[----:B------:R-:W4:Y:S02]  /*07d0*/  LDG.E R11, desc[UR10][R10.64] ;  /* 0x0000000a0a0b7981 */ /* 0x000f24000c1e1900 */
[--C-:B------:R-:W-:Y:S01]  /*07e0*/  IMAD.WIDE.U32 R14, R15, 0x4, R4.reuse ;  /* 0x000000040f0e7825 */ /* 0x100fe200078e0004 */
[CC--:B------:R-:W-:Y:S01]  /*07f0*/  IADD3 R17, PT, PT, R19.reuse, R0.reuse, RZ ;  /* 0x0000000013117210 */ /* 0x0c0fe20007ffe0ff */
[----:B------:R-:W5:Y:S02]  /*0800*/  LDG.E R13, desc[UR10][R12.64] ;  /* 0x0000000a0c0d7981 */ /* 0x000f64000c1e1900 */
[--C-:B------:R-:W-:Y:S01]  /*0810*/  IMAD.WIDE.U32 R18, R19, 0x4, R4.reuse ;  /* 0x0000000413127825 */ /* 0x100fe200078e0004 */
[C---:B------:R-:W-:Y:S01]  /*0820*/  IADD3 R21, PT, PT, R17.reuse, R0, RZ ;  /* 0x0000000011157210 */ /* 0x040fe20007ffe0ff */
[----:B------:R-:W5:Y:S02]  /*0830*/  LDG.E R15, desc[UR10][R14.64] ;  /* 0x0000000a0e0f7981 */ /* 0x000f64000c1e1900 */
[----:B0-----:R-:W-:-:S02]  /*0840*/  IMAD.WIDE.U32 R8, R17, 0x4, R4 ;  /* 0x0000000411087825 */ /* 0x001fc400078e0004 */
[----:B------:R-:W5:Y:S02]  /*0850*/  LDG.E R19, desc[UR10][R18.64] ;  /* 0x0000000a12137981 */ /* 0x000f64000c1e1900 */
[----:B------:R-:W-:Y:S02]  /*0860*/  IMAD.WIDE.U32 R4, R21, 0x4, R4 ;  /* 0x0000000415047825 */ /* 0x000fe400078e0004 */
[----:B------:R-:W5:Y:S04]  /*0870*/  LDG.E R9, desc[UR10][R8.64] ;  /* 0x0000000a08097981 */ /* 0x000f68000c1e1900 */
[----:B------:R-:W5:Y:S01]  /*0880*/  LDG.E R5, desc[UR10][R4.64] ;  /* 0x0000000a04057981 */ /* 0x000f62000c1e1900 */
[----:B------:R-:W-:Y:S01]  /*0890*/  UIADD3 UR4, UPT, UPT, UR4, 0x8, URZ ;  /* 0x0000000804047890 */ /* 0x000fe2000fffe0ff */
[----:B--2---:R-:W-:-:S04]  /*08a0*/  FADD R7, R16, R7 ;  /* 0x0000000710077221 */ /* 0x004fc80000000000 */
[----:B---3--:R-:W-:-:S04]  /*08b0*/  FADD R2, R7, R2 ;  /* 0x0000000207027221 */ /* 0x008fc80000000000 */
[----:B----4-:R-:W-:-:S04]  /*08c0*/  FADD R2, R2, R11 ;  /* 0x0000000b02027221 */ /* 0x010fc80000000000 */
[----:B-----5:R-:W-:-:S04]  /*08d0*/  FADD R2, R2, R13 ;  /* 0x0000000d02027221 */ /* 0x020fc80000000000 */
[----:B------:R-:W-:-:S04]  /*08e0*/  FADD R2, R2, R15 ;  /* 0x0000000f02027221 */ /* 0x000fc80000000000 */
[----:B------:R-:W-:-:S04]  /*08f0*/  FADD R2, R2, R19 ;  /* 0x0000001302027221 */ /* 0x000fc80000000000 */
[----:B------:R-:W-:-:S04]  /*0900*/  FADD R2, R2, R9 ;  /* 0x0000000902027221 */ /* 0x000fc80000000000 */
[----:B------:R-:W-:-:S07]  /*0910*/  FADD R16, R2, R5 ;  /* 0x0000000502107221 */ /* 0x000fce0000000000 */
.L_x_22:
        /* <DEDUP_REMOVED lines=13> */
[--C-:B------:R-:W-:Y:S02]  /*09f0*/  IMAD.WIDE.U32 R10, R11, 0x4, R4.reuse ;  /* 0x000000040b0a7825 */ /* 0x100fe400078e0004 */
[----:B------:R-:W3:Y:S02]  /*0a00*/  LDG.E R9, desc[UR10][R8.64] ;  /* 0x0000000a08097981 */ /* 0x000ee4000c1e1900 */
[----:B------:R-:W-:Y:S02]  /*0a10*/  IMAD.WIDE.U32 R4, R13, 0x4, R4 ;  /* 0x000000040d047825 */ /* 0x000fe400078e0004 */
[----:B------:R-:W4:Y:S04]  /*0a20*/  LDG.E R11, desc[UR10][R10.64] ;  /* 0x0000000a0a0b7981 */ /* 0x000f28000c1e1900 */
[----:B------:R-:W5:Y:S01]  /*0a30*/  LDG.E R5, desc[UR10][R4.64] ;  /* 0x0000000a04057981 */ /* 0x000f62000c1e1900 */
[----:B------:R-:W-:Y:S01]  /*0a40*/  UIADD3 UR4, UPT, UPT, UR4, 0x4, URZ ;  /* 0x0000000404047890 */ /* 0x000fe2000fffe0ff */
[----:B--2---:R-:W-:-:S04]  /*0a50*/  FADD R16, R16, R7 ;  /* 0x0000000710107221 */ /* 0x004fc80000000000 */
[----:B---3--:R-:W-:-:S04]  /*0a60*/  FADD R16, R16, R9 ;  /* 0x0000000910107221 */ /* 0x008fc80000000000 */
[----:B----4-:R-:W-:-:S04]  /*0a70*/  FADD R16, R16, R11 ;  /* 0x0000000b10107221 */ /* 0x010fc80000000000 */
[----:B-----5:R-:W-:-:S07]  /*0a80*/  FADD R16, R16, R5 ;  /* 0x0000000510107221 */ /* 0x020fce0000000000 */
.L_x_23:
[----:B------:R-:W-:Y:S05]  /*0a90*/  BRA.U !UP1, `(.L_x_19) ;  /* 0x0000000109287547 */ /* 0x000fea000b800000 */
[----:B------:R-:W0:Y:S01]  /*0aa0*/  LDC.64 R6, c[0x0][0x380] ;  /* 0x0000e000ff067b82 */ /* 0x000e220000000a00 */
[----:B------:R-:W-:Y:S01]  /*0ab0*/  IMAD R9, R0, UR4, R3 ;  /* 0x0000000400097c24 */ /* 0x000fe2000f8e0203 */
[----:B------:R-:W-:-:S12]  /*0ac0*/  UIADD3 UR6, UPT, UPT, -UR6, URZ, URZ ;  /* 0x000000ff06067290 */ /* 0x000fd8000fffe1ff */
.L_x_24:
[----:B0-----:R-:W-:-:S06]  /*0ad0*/  IMAD.WIDE.U32 R4, R9, 0x4, R6 ;  /* 0x0000000409047825 */ /* 0x001fcc00078e0006 */
[----:B------:R-:W2:Y:S01]  /*0ae0*/  LDG.E R5, desc[UR10][R4.64] ;  /* 0x0000000a04057981 */ /* 0x000ea2000c1e1900 */
[----:B------:R-:W-:Y:S01]  /*0af0*/  UIADD3 UR6, UPT, UPT, UR6, 0x1, URZ ;  /* 0x0000000106067890 */ /* 0x000fe2000fffe0ff */
[----:B------:R-:W-:-:S03]  /*0b00*/  IADD3 R9, PT, PT, R9, R0, RZ ;  /* 0x0000000009097210 */ /* 0x000fc60007ffe0ff */
[----:B------:R-:W-:Y:S01]  /*0b10*/  UISETP.NE.AND UP0, UPT, UR6, URZ, UPT ;  /* 0x000000ff0600728c */ /* 0x000fe2000bf05270 */
[----:B--2---:R-:W-:-:S08]  /*0b20*/  FADD R16, R5, R16 ;  /* 0x0000001005107221 */ /* 0x004fd00000000000 */
[----:B------:R-:W-:Y:S05]  /*0b30*/  BRA.U UP0, `(.L_x_24) ;  /* 0xfffffffd00e47547 */ /* 0x000fea000b83ffff */
.L_x_19:
[----:B------:R-:W0:Y:S02]  /*0b40*/  LDC.64 R4, c[0x0][0x388] ;  /* 0x0000e200ff047b82 */ /* 0x000e240000000a00 */
[----:B0-----:R-:W-:-:S05]  /*0b50*/  IMAD.WIDE.U32 R2, R3, 0x4, R4 ;  /* 0x0000000403027825 */ /* 0x001fca00078e0004 */
[----:B------:R-:W-:Y:S01]  /*0b60*/  STG.E desc[UR10][R2.64], R16 ;  /* 0x0000001002007986 */ /* 0x000fe2000c10190a */
[----:B------:R-:W-:Y:S05]  /*0b70*/  EXIT ;  /* 0x000000000000794d */ /* 0x000fea0003800000 */
.L_x_25:
        /* <DEDUP_REMOVED lines=16> */
.L_x_32:


//--------------------- .text._ZN2cs3gpu23cuda_kernel_matrix_multEPfS1_S1_jj --------------------------
	.section	.text._ZN2cs3gpu23cuda_kernel_matrix_multEPfS1_S1_jj,"ax",@progbits
	.align	128
        .global         _ZN2cs3gpu23cuda_kernel_matrix_multEPfS1_S1_jj
        .type           _ZN2cs3gpu23cuda_kernel_matrix_multEPfS1_S1_jj,@function
        .size           _ZN2cs3gpu23cuda_kernel_matrix_multEPfS1_S1_jj,(.L_x_33 - _ZN2cs3gpu23cuda_kernel_matrix_multEPfS1_S1_jj)
        .other          _ZN2cs3gpu23cuda_kernel_matrix_multEPfS1_S1_jj,@"STO_CUDA_ENTRY STV_DEFAULT"
_ZN2cs3gpu23cuda_kernel_matrix_multEPfS1_S1_jj:
.text._ZN2cs3gpu23cuda_kernel_matrix_multEPfS1_S1_jj:
        /* <DEDUP_REMOVED lines=26> */
.L_x_26:
        /* <DEDUP_REMOVED lines=14> */
.L_x_33:


//--------------------- .nv.shared.reserved.0     --------------------------
	.section	.nv.shared.reserved.0,"aw",@nobits
	.weak		__nv_reservedSMEM_offset_0_alias
	.size		__nv_reservedSMEM_offset_0_alias, 0, 64
	.other		__nv_reservedSMEM_offset_0_alias,@"STO_CUDA_RESERVED_SHARED STV_DEFAULT"
__nv_reservedSMEM_offset_0_alias:
	.zero		0
	.zero		64


//--------------------- .nv.constant0._ZN2cs3gpu25kernel_broadcast_sum_rowsEPfS1_S1_jj --------------------------
	.section	.nv.constant0._ZN2cs3gpu25kernel_broadcast_sum_rowsEPfS1_S1_jj,"a",@progbits
	.sectionflags	@""
	.align	4
.nv.constant0._ZN2cs3gpu25kernel_broadcast_sum_rowsEPfS1_S1_jj:
	.zero		928


//--------------------- .nv.constant0._ZN2cs3gpu17kernel_vector_powEPffS1_j --------------------------
	.section	.nv.constant0._ZN2cs3gpu17kernel_vector_powEPffS1_j,"a",@progbits
	.sectionflags	@""
	.align	4
.nv.constant0._ZN2cs3gpu17kernel_vector_powEPffS1_j:
	.zero		924


//--------------------- .nv.constant0._ZN2cs3gpu22cuda_kernel_vector_divEPfS1_S1_j --------------------------
	.section	.nv.constant0._ZN2cs3gpu22cuda_kernel_vector_divEPfS1_S1_j,"a",@progbits
	.sectionflags	@""
	.align	4
.nv.constant0._ZN2cs3gpu22cuda_kernel_vector_divEPfS1_S1_j:
	.zero		924


//--------------------- .nv.constant0._ZN2cs3gpu23cuda_kernel_vector_multEPfS1_S1_j --------------------------
	.section	.nv.constant0._ZN2cs3gpu23cuda_kernel_vector_multEPfS1_S1_j,"a",@progbits
	.sectionflags	@""
	.align	4
.nv.constant0._ZN2cs3gpu23cuda_kernel_vector_multEPfS1_S1_j:
	.zero		924


//--------------------- .nv.constant0._ZN2cs3gpu27cuda_kernel_matrix_sum_rowsEPfS1_jj --------------------------
	.section	.nv.constant0._ZN2cs3gpu27cuda_kernel_matrix_sum_rowsEPfS1_jj,"a",@progbits
	.sectionflags	@""
	.align	4
.nv.constant0._ZN2cs3gpu27cuda_kernel_matrix_sum_rowsEPfS1_jj:
	.zero		920


//--------------------- .nv.constant0._ZN2cs3gpu23cuda_kernel_matrix_multEPfS1_S1_jj --------------------------
	.section	.nv.constant0._ZN2cs3gpu23cuda_kernel_matrix_multEPfS1_S1_jj,"a",@progbits
	.sectionflags	@""
	.align	4
.nv.constant0._ZN2cs3gpu23cuda_kernel_matrix_multEPfS1_S1_jj:
	.zero		928


//--------------------- SYMBOLS --------------------------

	.type		.nv.reservedSmem.offset0,@object
	.size		.nv.reservedSmem.offset0,0x4
